	.target	sm_90a

	.elftype	@"ET_EXEC"


//--------------------- .note.nv.tkinfo           --------------------------
	.section	.note.nv.tkinfo,"",@"SHT_NOTE"
	.sectionflags	@"SHF_NOTE_NV_TKINFO"
	.tkinfo
        /*0018*/ 	.word	0x00000002
        /*0030*/ 	.string	""
        /*0030*/ 	.string	"ptxas"
        /*0030*/ 	.string	"Cuda compilation tools, release 13.0, V13.0.88"
        /*0030*/ 	.string	"Build cuda_13.0.r13.0/compiler.36424714_0"
        /*0030*/ 	.string	"-arch sm_90a -m 64 "



//--------------------- .note.nv.cuinfo           --------------------------
	.section	.note.nv.cuinfo,"",@"SHT_NOTE"
	.sectionflags	@"SHF_NOTE_NV_CUINFO"
        /*0018*/ 	.short	0x0002
        /*001a*/ 	.short	0x005a
        /*001c*/ 	.short	0x0082
	.zero		2


//--------------------- .nv.info                  --------------------------
	.section	.nv.info,"",@"SHT_CUDA_INFO"
	.align	4


	//----- nvinfo : EIATTR_REGCOUNT
	.align		4
        /*0000*/ 	.byte	0x04, 0x2f
        /*0002*/ 	.short	(.L_12 - .L_11)
	.align		4
.L_11:
        /*0004*/ 	.word	index@(_ZN7cutlass13device_kernelINS_4gemm6kernel13GemmUniversalIN4cute5tupleIJiiiiEEENS1_10collective13CollectiveMmaINS1_40MainloopSm90TmaGmmaWarpSpecializedSparseILi8ENS5_IJNS4_1CILi1EEENSA_ILi2EEESB_EEENS1_35KernelTmaWarpSpecializedCooperativeEEENS5_IJNSA_ILi256EEENSA_ILi64EEESH_EEENS_6half_tENS5_IJNS4_6LayoutINS5_IJiNS5_IJSC_iEEEiEEENS5_IJlNS5_IJSB_SC_EEElEEEEENSK_INS5_IJNS5_IJNS5_IJNSA_ILi8EEESC_NSA_ILi4EEEEEEiEEENS5_IJNS5_IJNSA_ILi16EEESC_SC_EEEiEEEiEEENS5_IJNS5_IJNS5_IJSH_SU_NSA_ILi1024EEEEEENSA_ILi4096EEEEEENS5_IJNS5_IJSB_NSA_ILi512EEENSA_ILi32EEEEEElEEElEEEEEEEESJ_NS5_IJlSB_lEEENS4_8TiledMMAINS4_8MMA_AtomIJNS4_4SM904GMMA6SPARSE26GMMA_64x64x32_F32F16F16_SSILNS1D_5MajorE0ELS1G_0ELNS1D_7ScaleInE1ELS1H_1ELNS1D_9SparseSelE0EEEEEENSK_INS5_IJSC_SB_SB_EEENS5_IJSB_NSA_ILi0EEES1M_EEEEENS5_IJNS4_10UnderscoreES1P_S1P_EEEEENS4_23SM90_TMA_LOAD_MULTICASTENS4_14ComposedLayoutINS4_7SwizzleILi2ELi4ELi3EEENS4_25smem_sparse_ptr_flag_bitsILi2ELi16EEENSK_INS5_IJNS5_IJSB_SQ_EEENS5_IJSC_S13_EEEEEENS5_IJNS5_IJS1M_SH_EEESN_EEEEEEEvNS4_8identityENS4_13SM90_TMA_LOADENS1T_INS1U_ILi3ELi4ELi3EEENS4_18smem_ptr_flag_bitsILi16EEENSK_INS5_IJSQ_SH_EEENS5_IJSH_SB_EEEEEEEvS25_EENS_8epilogue10collective6detail29Sm90TmaWarpSpecializedAdapterINS2G_15DefaultEpilogueIfNS5_IJSB_llEEES2K_NS2F_6thread17LinearCombinationIfLi1EffLNS2L_9ScaleType4KindE0ELNS_15FloatRoundStyleE2EfEENS1_15EpilogueDefaultEEEEEvvEEEEvNT_6ParamsE)
        /*0008*/ 	.word	0x000000a8


	//----- nvinfo : EIATTR_FRAME_SIZE
	.align		4
.L_12:
        /*000c*/ 	.byte	0x04, 0x11
        /*000e*/ 	.short	(.L_14 - .L_13)
	.align		4
.L_13:
        /*0010*/ 	.word	index@(_ZN7cutlass13device_kernelINS_4gemm6kernel13GemmUniversalIN4cute5tupleIJiiiiEEENS1_10collective13CollectiveMmaINS1_40MainloopSm90TmaGmmaWarpSpecializedSparseILi8ENS5_IJNS4_1CILi1EEENSA_ILi2EEESB_EEENS1_35KernelTmaWarpSpecializedCooperativeEEENS5_IJNSA_ILi256EEENSA_ILi64EEESH_EEENS_6half_tENS5_IJNS4_6LayoutINS5_IJiNS5_IJSC_iEEEiEEENS5_IJlNS5_IJSB_SC_EEElEEEEENSK_INS5_IJNS5_IJNS5_IJNSA_ILi8EEESC_NSA_ILi4EEEEEEiEEENS5_IJNS5_IJNSA_ILi16EEESC_SC_EEEiEEEiEEENS5_IJNS5_IJNS5_IJSH_SU_NSA_ILi1024EEEEEENSA_ILi4096EEEEEENS5_IJNS5_IJSB_NSA_ILi512EEENSA_ILi32EEEEEElEEElEEEEEEEESJ_NS5_IJlSB_lEEENS4_8TiledMMAINS4_8MMA_AtomIJNS4_4SM904GMMA6SPARSE26GMMA_64x64x32_F32F16F16_SSILNS1D_5MajorE0ELS1G_0ELNS1D_7ScaleInE1ELS1H_1ELNS1D_9SparseSelE0EEEEEENSK_INS5_IJSC_SB_SB_EEENS5_IJSB_NSA_ILi0EEES1M_EEEEENS5_IJNS4_10UnderscoreES1P_S1P_EEEEENS4_23SM90_TMA_LOAD_MULTICASTENS4_14ComposedLayoutINS4_7SwizzleILi2ELi4ELi3EEENS4_25smem_sparse_ptr_flag_bitsILi2ELi16EEENSK_INS5_IJNS5_IJSB_SQ_EEENS5_IJSC_S13_EEEEEENS5_IJNS5_IJS1M_SH_EEESN_EEEEEEEvNS4_8identityENS4_13SM90_TMA_LOADENS1T_INS1U_ILi3ELi4ELi3EEENS4_18smem_ptr_flag_bitsILi16EEENSK_INS5_IJSQ_SH_EEENS5_IJSH_SB_EEEEEEEvS25_EENS_8epilogue10collective6detail29Sm90TmaWarpSpecializedAdapterINS2G_15DefaultEpilogueIfNS5_IJSB_llEEES2K_NS2F_6thread17LinearCombinationIfLi1EffLNS2L_9ScaleType4KindE0ELNS_15FloatRoundStyleE2EfEENS1_15EpilogueDefaultEEEEEvvEEEEvNT_6ParamsE)
        /*0014*/ 	.word	0x00000000


	//----- nvinfo : EIATTR_MIN_STACK_SIZE
	.align		4
.L_14:
        /*0018*/ 	.byte	0x04, 0x12
        /*001a*/ 	.short	(.L_16 - .L_15)
	.align		4
.L_15:
        /*001c*/ 	.word	index@(_ZN7cutlass13device_kernelINS_4gemm6kernel13GemmUniversalIN4cute5tupleIJiiiiEEENS1_10collective13CollectiveMmaINS1_40MainloopSm90TmaGmmaWarpSpecializedSparseILi8ENS5_IJNS4_1CILi1EEENSA_ILi2EEESB_EEENS1_35KernelTmaWarpSpecializedCooperativeEEENS5_IJNSA_ILi256EEENSA_ILi64EEESH_EEENS_6half_tENS5_IJNS4_6LayoutINS5_IJiNS5_IJSC_iEEEiEEENS5_IJlNS5_IJSB_SC_EEElEEEEENSK_INS5_IJNS5_IJNS5_IJNSA_ILi8EEESC_NSA_ILi4EEEEEEiEEENS5_IJNS5_IJNSA_ILi16EEESC_SC_EEEiEEEiEEENS5_IJNS5_IJNS5_IJSH_SU_NSA_ILi1024EEEEEENSA_ILi4096EEEEEENS5_IJNS5_IJSB_NSA_ILi512EEENSA_ILi32EEEEEElEEElEEEEEEEESJ_NS5_IJlSB_lEEENS4_8TiledMMAINS4_8MMA_AtomIJNS4_4SM904GMMA6SPARSE26GMMA_64x64x32_F32F16F16_SSILNS1D_5MajorE0ELS1G_0ELNS1D_7ScaleInE1ELS1H_1ELNS1D_9SparseSelE0EEEEEENSK_INS5_IJSC_SB_SB_EEENS5_IJSB_NSA_ILi0EEES1M_EEEEENS5_IJNS4_10UnderscoreES1P_S1P_EEEEENS4_23SM90_TMA_LOAD_MULTICASTENS4_14ComposedLayoutINS4_7SwizzleILi2ELi4ELi3EEENS4_25smem_sparse_ptr_flag_bitsILi2ELi16EEENSK_INS5_IJNS5_IJSB_SQ_EEENS5_IJSC_S13_EEEEEENS5_IJNS5_IJS1M_SH_EEESN_EEEEEEEvNS4_8identityENS4_13SM90_TMA_LOADENS1T_INS1U_ILi3ELi4ELi3EEENS4_18smem_ptr_flag_bitsILi16EEENSK_INS5_IJSQ_SH_EEENS5_IJSH_SB_EEEEEEEvS25_EENS_8epilogue10collective6detail29Sm90TmaWarpSpecializedAdapterINS2G_15DefaultEpilogueIfNS5_IJSB_llEEES2K_NS2F_6thread17LinearCombinationIfLi1EffLNS2L_9ScaleType4KindE0ELNS_15FloatRoundStyleE2EfEENS1_15EpilogueDefaultEEEEEvvEEEEvNT_6ParamsE)
        /*0020*/ 	.word	0x00000000
.L_16:


//--------------------- .nv.compat                --------------------------
	.section	.nv.compat,"",@"SHT_CUDA_COMPAT_INFO"
	.align	4
        /*0000*/ 	.byte	0x02, 0x09, 0x01, 0x00, 0x02, 0x02, 0x04, 0x00, 0x02, 0x05, 0x05, 0x00, 0x03, 0x07, 0x01, 0x01
        /*0010*/ 	.byte	0x02, 0x03, 0x01, 0x00, 0x02, 0x06, 0x01, 0x00, 0x04, 0x0b, 0x08, 0x00, 0x00, 0x00, 0x00, 0x00
        /*0020*/ 	.byte	0x00, 0x00, 0x00, 0x00


//--------------------- .nv.info._ZN7cutlass13device_kernelINS_4gemm6kernel13GemmUniversalIN4cute5tupleIJiiiiEEENS1_10collective13CollectiveMmaINS1_40MainloopSm90TmaGmmaWarpSpecializedSparseILi8ENS5_IJNS4_1CILi1EEENSA_ILi2EEESB_EEENS1_35KernelTmaWarpSpecializedCooperativeEEENS5_IJNSA_ILi256EEENSA_ILi64EEESH_EEENS_6half_tENS5_IJNS4_6LayoutINS5_IJiNS5_IJSC_iEEEiEEENS5_IJlNS5_IJSB_SC_EEElEEEEENSK_INS5_IJNS5_IJNS5_IJNSA_ILi8EEESC_NSA_ILi4EEEEEEiEEENS5_IJNS5_IJNSA_ILi16EEESC_SC_EEEiEEEiEEENS5_IJNS5_IJNS5_IJSH_SU_NSA_ILi1024EEEEEENSA_ILi4096EEEEEENS5_IJNS5_IJSB_NSA_ILi512EEENSA_ILi32EEEEEElEEElEEEEEEEESJ_NS5_IJlSB_lEEENS4_8TiledMMAINS4_8MMA_AtomIJNS4_4SM904GMMA6SPARSE26GMMA_64x64x32_F32F16F16_SSILNS1D_5MajorE0ELS1G_0ELNS1D_7ScaleInE1ELS1H_1ELNS1D_9SparseSelE0EEEEEENSK_INS5_IJSC_SB_SB_EEENS5_IJSB_NSA_ILi0EEES1M_EEEEENS5_IJNS4_10UnderscoreES1P_S1P_EEEEENS4_23SM90_TMA_LOAD_MULTICASTENS4_14ComposedLayoutINS4_7SwizzleILi2ELi4ELi3EEENS4_25smem_sparse_ptr_flag_bitsILi2ELi16EEENSK_INS5_IJNS5_IJSB_SQ_EEENS5_IJSC_S13_EEEEEENS5_IJNS5_IJS1M_SH_EEESN_EEEEEEEvNS4_8identityENS4_13SM90_TMA_LOADENS1T_INS1U_ILi3ELi4ELi3EEENS4_18smem_ptr_flag_bitsILi16EEENSK_INS5_IJSQ_SH_EEENS5_IJSH_SB_EEEEEEEvS25_EENS_8epilogue10collective6detail29Sm90TmaWarpSpecializedAdapterINS2G_15DefaultEpilogueIfNS5_IJSB_llEEES2K_NS2F_6thread17LinearCombinationIfLi1EffLNS2L_9ScaleType4KindE0ELNS_15FloatRoundStyleE2EfEENS1_15EpilogueDefaultEEEEEvvEEEEvNT_6ParamsE --------------------------
	.section	.nv.info._ZN7cutlass13device_kernelINS_4gemm6kernel13GemmUniversalIN4cute5tupleIJiiiiEEENS1_10collective13CollectiveMmaINS1_40MainloopSm90TmaGmmaWarpSpecializedSparseILi8ENS5_IJNS4_1CILi1EEENSA_ILi2EEESB_EEENS1_35KernelTmaWarpSpecializedCooperativeEEENS5_IJNSA_ILi256EEENSA_ILi64EEESH_EEENS_6half_tENS5_IJNS4_6LayoutINS5_IJiNS5_IJSC_iEEEiEEENS5_IJlNS5_IJSB_SC_EEElEEEEENSK_INS5_IJNS5_IJNS5_IJNSA_ILi8EEESC_NSA_ILi4EEEEEEiEEENS5_IJNS5_IJNSA_ILi16EEESC_SC_EEEiEEEiEEENS5_IJNS5_IJNS5_IJSH_SU_NSA_ILi1024EEEEEENSA_ILi4096EEEEEENS5_IJNS5_IJSB_NSA_ILi512EEENSA_ILi32EEEEEElEEElEEEEEEEESJ_NS5_IJlSB_lEEENS4_8TiledMMAINS4_8MMA_AtomIJNS4_4SM904GMMA6SPARSE26GMMA_64x64x32_F32F16F16_SSILNS1D_5MajorE0ELS1G_0ELNS1D_7ScaleInE1ELS1H_1ELNS1D_9SparseSelE0EEEEEENSK_INS5_IJSC_SB_SB_EEENS5_IJSB_NSA_ILi0EEES1M_EEEEENS5_IJNS4_10UnderscoreES1P_S1P_EEEEENS4_23SM90_TMA_LOAD_MULTICASTENS4_14ComposedLayoutINS4_7SwizzleILi2ELi4ELi3EEENS4_25smem_sparse_ptr_flag_bitsILi2ELi16EEENSK_INS5_IJNS5_IJSB_SQ_EEENS5_IJSC_S13_EEEEEENS5_IJNS5_IJS1M_SH_EEESN_EEEEEEEvNS4_8identityENS4_13SM90_TMA_LOADENS1T_INS1U_ILi3ELi4ELi3EEENS4_18smem_ptr_flag_bitsILi16EEENSK_INS5_IJSQ_SH_EEENS5_IJSH_SB_EEEEEEEvS25_EENS_8epilogue10collective6detail29Sm90TmaWarpSpecializedAdapterINS2G_15DefaultEpilogueIfNS5_IJSB_llEEES2K_NS2F_6thread17LinearCombinationIfLi1EffLNS2L_9ScaleType4KindE0ELNS_15FloatRoundStyleE2EfEENS1_15EpilogueDefaultEEEEEvvEEEEvNT_6ParamsE,"",@"SHT_CUDA_INFO"
	.sectionflags	@""
	.align	4


	//----- nvinfo : EIATTR_CUDA_API_VERSION
	.align		4
        /*0000*/ 	.byte	0x04, 0x37
        /*0002*/ 	.short	(.L_18 - .L_17)
.L_17:
        /*0004*/ 	.word	0x00000082


	//----- nvinfo : EIATTR_KPARAM_INFO
	.align		4
.L_18:
        /*0008*/ 	.byte	0x04, 0x17
        /*000a*/ 	.short	(.L_20 - .L_19)
.L_19:
        /*000c*/ 	.word	0x00000000
        /*0010*/ 	.short	0x0000
        /*0012*/ 	.short	0x0070
        /*0014*/ 	.byte	0x00, 0xf0, 0x01, 0x14


	//----- nvinfo : EIATTR_SPARSE_MMA_MASK
	.align		4
.L_20:
        /*0018*/ 	.byte	0x03, 0x50
        /*001a*/ 	.short	0x0002


	//----- nvinfo : EIATTR_MAXREG_COUNT
	.align		4
        /*001c*/ 	.byte	0x03, 0x1b
        /*001e*/ 	.short	0x00a8


	//----- nvinfo : EIATTR_NUM_BARRIERS
	.align		4
        /*0020*/ 	.byte	0x02, 0x4c
        /*0022*/ 	.byte	0x01
	.zero		1


	//----- nvinfo : EIATTR_MERCURY_ISA_VERSION
	.align		4
        /*0024*/ 	.byte	0x03, 0x5f
        /*0026*/ 	.short	0x0101


	//----- nvinfo : EIATTR_INT_WARP_WIDE_INSTR_OFFSETS
	.align		4
        /*0028*/ 	.byte	0x04, 0x31
        /*002a*/ 	.short	(.L_22 - .L_21)


	//   ....[0]....
.L_21:
        /*002c*/ 	.word	0x00000540


	//   ....[1]....
        /*0030*/ 	.word	0x00000560


	//   ....[2]....
        /*0034*/ 	.word	0x00000720


	//----- nvinfo : EIATTR_COOP_GROUP_MASK_REGIDS
	.align		4
.L_22:
        /*0038*/ 	.byte	0x04, 0x29
        /*003a*/ 	.short	(.L_24 - .L_23)


	//   ....[0]....
.L_23:
        /*003c*/ 	.word	0xffffffff


	//   ....[1]....
        /*0040*/ 	.word	0xffffffff


	//   ....[2]....
        /*0044*/ 	.word	0xffffffff


	//   ....[3]....
        /*0048*/ 	.word	0xffffffff


	//   ....[4]....
        /*004c*/ 	.word	0xffffffff


	//   ....[5]....
        /*0050*/ 	.word	0xffffffff


	//----- nvinfo : EIATTR_COOP_GROUP_INSTR_OFFSETS
	.align		4
.L_24:
        /*0054*/ 	.byte	0x04, 0x28
        /*0056*/ 	.short	(.L_26 - .L_25)


	//   ....[0]....
.L_25:
        /*0058*/ 	.word	0x00000060


	//   ....[1]....
        /*005c*/ 	.word	0x00000070


	//   ....[2]....
        /*0060*/ 	.word	0x00000160


	//   ....[3]....
        /*0064*/ 	.word	0x000003a0


	//   ....[4]....
        /*0068*/ 	.word	0x00000870


	//   ....[5]....
        /*006c*/ 	.word	0x000014f0


	//----- nvinfo : EIATTR_REG_RECONFIG
	.align		4
.L_26:
        /*0070*/ 	.byte	0x01, 0x54
	.zero		2


	//----- nvinfo : EIATTR_MBARRIER_INSTR_OFFSETS
	.align		4
        /*0074*/ 	.byte	0x04, 0x39
        /*0076*/ 	.short	(.L_28 - .L_27)


	//   ....[0]....
.L_27:
        /*0078*/ 	.word	0x00000280
        /*007c*/ 	.word	0x000000ff
        /*0080*/ 	.word	0x00000000
        /*0084*/ 	.short	0x0100
        /*0086*/ 	.byte	0x08
	.zero		1


	//   ....[1]....
        /*0088*/ 	.word	0x00000290
        /*008c*/ 	.word	0x000000ff
        /*0090*/ 	.word	0x00000040
        /*0094*/ 	.short	0x0100
        /*0096*/ 	.byte	0x08
	.zero		1


	//   ....[2]....
        /*0098*/ 	.word	0x000002a0
        /*009c*/ 	.word	0x000000ff
        /*00a0*/ 	.word	0x00000008
        /*00a4*/ 	.short	0x0100
        /*00a6*/ 	.byte	0x08
	.zero		1


	//   ....[3]....
        /*00a8*/ 	.word	0x000002b0
        /*00ac*/ 	.word	0x000000ff
        /*00b0*/ 	.word	0x00000048
        /*00b4*/ 	.short	0x0100
        /*00b6*/ 	.byte	0x08
	.zero		1


	//   ....[4]....
        /*00b8*/ 	.word	0x000002c0
        /*00bc*/ 	.word	0x000000ff
        /*00c0*/ 	.word	0x00000010
        /*00c4*/ 	.short	0x0100
        /*00c6*/ 	.byte	0x08
	.zero		1


	//   ....[5]....
        /*00c8*/ 	.word	0x000002d0
        /*00cc*/ 	.word	0x000000ff
        /*00d0*/ 	.word	0x00000050
        /*00d4*/ 	.short	0x0100
        /*00d6*/ 	.byte	0x08
	.zero		1


	//   ....[6]....
        /*00d8*/ 	.word	0x000002e0
        /*00dc*/ 	.word	0x000000ff
        /*00e0*/ 	.word	0x00000018
        /*00e4*/ 	.short	0x0100
        /*00e6*/ 	.byte	0x08
	.zero		1


	//   ....[7]....
        /*00e8*/ 	.word	0x000002f0
        /*00ec*/ 	.word	0x000000ff
        /*00f0*/ 	.word	0x00000058
        /*00f4*/ 	.short	0x0100
        /*00f6*/ 	.byte	0x08
	.zero		1


	//   ....[8]....
        /*00f8*/ 	.word	0x00000300
        /*00fc*/ 	.word	0x000000ff
        /*0100*/ 	.word	0x00000020
        /*0104*/ 	.short	0x0100
        /*0106*/ 	.byte	0x08
	.zero		1


	//   ....[9]....
        /*0108*/ 	.word	0x00000310
        /*010c*/ 	.word	0x000000ff
        /*0110*/ 	.word	0x00000060
        /*0114*/ 	.short	0x0100
        /*0116*/ 	.byte	0x08
	.zero		1


	//   ....[10]....
        /*0118*/ 	.word	0x00000320
        /*011c*/ 	.word	0x000000ff
        /*0120*/ 	.word	0x00000028
        /*0124*/ 	.short	0x0100
        /*0126*/ 	.byte	0x08
	.zero		1


	//   ....[11]....
        /*0128*/ 	.word	0x00000330
        /*012c*/ 	.word	0x000000ff
        /*0130*/ 	.word	0x00000068
        /*0134*/ 	.short	0x0100
        /*0136*/ 	.byte	0x08
	.zero		1


	//   ....[12]....
        /*0138*/ 	.word	0x00000340
        /*013c*/ 	.word	0x000000ff
        /*0140*/ 	.word	0x00000030
        /*0144*/ 	.short	0x0100
        /*0146*/ 	.byte	0x08
	.zero		1


	//   ....[13]....
        /*0148*/ 	.word	0x00000350
        /*014c*/ 	.word	0x000000ff
        /*0150*/ 	.word	0x00000070
        /*0154*/ 	.short	0x0100
        /*0156*/ 	.byte	0x08
	.zero		1


	//   ....[14]....
        /*0158*/ 	.word	0x00000360
        /*015c*/ 	.word	0x000000ff
        /*0160*/ 	.word	0x00000038
        /*0164*/ 	.short	0x0100
        /*0166*/ 	.byte	0x08
	.zero		1


	//   ....[15]....
        /*0168*/ 	.word	0x00000370
        /*016c*/ 	.word	0x000000ff
        /*0170*/ 	.word	0x00000078
        /*0174*/ 	.short	0x0100
        /*0176*/ 	.byte	0x08
	.zero		1


	//   ....[16]....
        /*0178*/ 	.word	0x000007b0
        /*017c*/ 	.word	0x000000ff
        /*0180*/ 	.word	0x00000090
        /*0184*/ 	.short	0x0100
        /*0186*/ 	.byte	0x06
	.zero		1


	//   ....[17]....
        /*0188*/ 	.word	0x00000820
        /*018c*/ 	.word	0x000000ff
        /*0190*/ 	.word	0x00000098
        /*0194*/ 	.short	0x0100
        /*0196*/ 	.byte	0x06
	.zero		1


	//   ....[18]....
        /*0198*/ 	.word	0x000018b0
        /*019c*/ 	.word	0x000000ff
        /*01a0*/ 	.word	0x00000000
        /*01a4*/ 	.short	0x010a
        /*01a6*/ 	.byte	0x08
	.zero		1


	//   ....[19]....
        /*01a8*/ 	.word	0x00001910
        /*01ac*/ 	.word	0x000000ff
        /*01b0*/ 	.word	0x00000000
        /*01b4*/ 	.short	0x010a
        /*01b6*/ 	.byte	0x08
	.zero		1


	//   ....[20]....
        /*01b8*/ 	.word	0x00001b30
        /*01bc*/ 	.word	0x0000000b
        /*01c0*/ 	.word	0x00000000
        /*01c4*/ 	.short	0x0101
        /*01c6*/ 	.byte	0x3f
	.zero		1


	//   ....[21]....
        /*01c8*/ 	.word	0x00007610
        /*01cc*/ 	.word	0x0000001a
        /*01d0*/ 	.word	0x00000040
        /*01d4*/ 	.short	0x010a
        /*01d6*/ 	.byte	0x3f
	.zero		1


	//   ....[22]....
        /*01d8*/ 	.word	0x00007a90
        /*01dc*/ 	.word	0x00000006
        /*01e0*/ 	.word	0x00000098
        /*01e4*/ 	.short	0x0101
        /*01e6*/ 	.byte	0x3f
	.zero		1


	//   ....[23]....
        /*01e8*/ 	.word	0x000081a0
        /*01ec*/ 	.word	0x00000005
        /*01f0*/ 	.word	0x00000000
        /*01f4*/ 	.short	0x010a
        /*01f6*/ 	.byte	0x3f
	.zero		1


	//   ....[24]....
        /*01f8*/ 	.word	0x00008220
        /*01fc*/ 	.word	0x00000007
        /*0200*/ 	.word	0x00000000
        /*0204*/ 	.short	0x010a
        /*0206*/ 	.byte	0x3f
	.zero		1


	//   ....[25]....
        /*0208*/ 	.word	0x000082b0
        /*020c*/ 	.word	0x00000006
        /*0210*/ 	.word	0x00000000
        /*0214*/ 	.short	0x010a
        /*0216*/ 	.byte	0x3f
	.zero		1


	//   ....[26]....
        /*0218*/ 	.word	0x00008340
        /*021c*/ 	.word	0x00000007
        /*0220*/ 	.word	0x00000000
        /*0224*/ 	.short	0x010a
        /*0226*/ 	.byte	0x3f
	.zero		1


	//   ....[27]....
        /*0228*/ 	.word	0x000083d0
        /*022c*/ 	.word	0x00000006
        /*0230*/ 	.word	0x00000000
        /*0234*/ 	.short	0x010a
        /*0236*/ 	.byte	0x3f
	.zero		1


	//   ....[28]....
        /*0238*/ 	.word	0x00008460
        /*023c*/ 	.word	0x00000007
        /*0240*/ 	.word	0x00000000
        /*0244*/ 	.short	0x010a
        /*0246*/ 	.byte	0x3f
	.zero		1


	//   ....[29]....
        /*0248*/ 	.word	0x000084f0
        /*024c*/ 	.word	0x00000006
        /*0250*/ 	.word	0x00000000
        /*0254*/ 	.short	0x010a
        /*0256*/ 	.byte	0x3f
	.zero		1


	//   ....[30]....
        /*0258*/ 	.word	0x00008580
        /*025c*/ 	.word	0x00000003
        /*0260*/ 	.word	0x00000000
        /*0264*/ 	.short	0x010a
        /*0266*/ 	.byte	0x3f
	.zero		1


	//   ....[31]....
        /*0268*/ 	.word	0x000085f0
        /*026c*/ 	.word	0x0000000d
        /*0270*/ 	.word	0x00000000
        /*0274*/ 	.short	0x010a
        /*0276*/ 	.byte	0x3f
	.zero		1


	//   ....[32]....
        /*0278*/ 	.word	0x000086c0
        /*027c*/ 	.word	0x0000001a
        /*0280*/ 	.word	0x00000040
        /*0284*/ 	.short	0x010a
        /*0286*/ 	.byte	0x3f
	.zero		1


	//   ....[33]....
        /*0288*/ 	.word	0x00008790
        /*028c*/ 	.word	0x00000005
        /*0290*/ 	.word	0x00000000
        /*0294*/ 	.short	0x010a
        /*0296*/ 	.byte	0x3f
	.zero		1


	//   ....[34]....
        /*0298*/ 	.word	0x000087e0
        /*029c*/ 	.word	0x00000007
        /*02a0*/ 	.word	0x00000000
        /*02a4*/ 	.short	0x010a
        /*02a6*/ 	.byte	0x3f
	.zero		1


	//   ....[35]....
        /*02a8*/ 	.word	0x00008830
        /*02ac*/ 	.word	0x00000006
        /*02b0*/ 	.word	0x00000000
        /*02b4*/ 	.short	0x010a
        /*02b6*/ 	.byte	0x3f
	.zero		1


	//   ....[36]....
        /*02b8*/ 	.word	0x00008880
        /*02bc*/ 	.word	0x00000007
        /*02c0*/ 	.word	0x00000000
        /*02c4*/ 	.short	0x010a
        /*02c6*/ 	.byte	0x3f
	.zero		1


	//   ....[37]....
        /*02c8*/ 	.word	0x000088d0
        /*02cc*/ 	.word	0x00000006
        /*02d0*/ 	.word	0x00000000
        /*02d4*/ 	.short	0x010a
        /*02d6*/ 	.byte	0x3f
	.zero		1


	//   ....[38]....
        /*02d8*/ 	.word	0x00008920
        /*02dc*/ 	.word	0x00000007
        /*02e0*/ 	.word	0x00000000
        /*02e4*/ 	.short	0x010a
        /*02e6*/ 	.byte	0x3f
	.zero		1


	//   ....[39]....
        /*02e8*/ 	.word	0x00008970
        /*02ec*/ 	.word	0x00000006
        /*02f0*/ 	.word	0x00000000
        /*02f4*/ 	.short	0x010a
        /*02f6*/ 	.byte	0x3f
	.zero		1


	//----- nvinfo : EIATTR_NUM_MBARRIERS
	.align		4
.L_28:
        /*02f8*/ 	.byte	0x03, 0x38
        /*02fa*/ 	.short	0x0012


	//----- nvinfo : EIATTR_EXIT_INSTR_OFFSETS
	.align		4
        /*02fc*/ 	.byte	0x04, 0x1c
        /*02fe*/ 	.short	(.L_30 - .L_29)


	//   ....[0]....
.L_29:
        /*0300*/ 	.word	0x00000a60


	//   ....[1]....
        /*0304*/ 	.word	0x00001250


	//   ....[2]....
        /*0308*/ 	.word	0x00006d60


	//   ....[3]....
        /*030c*/ 	.word	0x000072c0


	//   ....[4]....
        /*0310*/ 	.word	0x000085d0


	//----- nvinfo : EIATTR_MAX_THREADS
	.align		4
.L_30:
        /*0314*/ 	.byte	0x04, 0x05
        /*0316*/ 	.short	(.L_32 - .L_31)
.L_31:
        /*0318*/ 	.word	0x00000180
        /*031c*/ 	.word	0x00000001
        /*0320*/ 	.word	0x00000001


	//----- nvinfo : EIATTR_CRS_STACK_SIZE
	.align		4
.L_32:
        /*0324*/ 	.byte	0x04, 0x1e
        /*0326*/ 	.short	(.L_34 - .L_33)
.L_33:
        /*0328*/ 	.word	0x00000000


	//----- nvinfo : EIATTR_CBANK_PARAM_SIZE
	.align		4
.L_34:
        /*032c*/ 	.byte	0x03, 0x19
        /*032e*/ 	.short	0x0570


	//----- nvinfo : EIATTR_PARAM_CBANK
	.align		4
        /*0330*/ 	.byte	0x04, 0x0a
        /*0332*/ 	.short	(.L_36 - .L_35)
	.align		4
.L_35:
        /*0334*/ 	.word	index@(.nv.constant0._ZN7cutlass13device_kernelINS_4gemm6kernel13GemmUniversalIN4cute5tupleIJiiiiEEENS1_10collective13CollectiveMmaINS1_40MainloopSm90TmaGmmaWarpSpecializedSparseILi8ENS5_IJNS4_1CILi1EEENSA_ILi2EEESB_EEENS1_35KernelTmaWarpSpecializedCooperativeEEENS5_IJNSA_ILi256EEENSA_ILi64EEESH_EEENS_6half_tENS5_IJNS4_6LayoutINS5_IJiNS5_IJSC_iEEEiEEENS5_IJlNS5_IJSB_SC_EEElEEEEENSK_INS5_IJNS5_IJNS5_IJNSA_ILi8EEESC_NSA_ILi4EEEEEEiEEENS5_IJNS5_IJNSA_ILi16EEESC_SC_EEEiEEEiEEENS5_IJNS5_IJNS5_IJSH_SU_NSA_ILi1024EEEEEENSA_ILi4096EEEEEENS5_IJNS5_IJSB_NSA_ILi512EEENSA_ILi32EEEEEElEEElEEEEEEEESJ_NS5_IJlSB_lEEENS4_8TiledMMAINS4_8MMA_AtomIJNS4_4SM904GMMA6SPARSE26GMMA_64x64x32_F32F16F16_SSILNS1D_5MajorE0ELS1G_0ELNS1D_7ScaleInE1ELS1H_1ELNS1D_9SparseSelE0EEEEEENSK_INS5_IJSC_SB_SB_EEENS5_IJSB_NSA_ILi0EEES1M_EEEEENS5_IJNS4_10UnderscoreES1P_S1P_EEEEENS4_23SM90_TMA_LOAD_MULTICASTENS4_14ComposedLayoutINS4_7SwizzleILi2ELi4ELi3EEENS4_25smem_sparse_ptr_flag_bitsILi2ELi16EEENSK_INS5_IJNS5_IJSB_SQ_EEENS5_IJSC_S13_EEEEEENS5_IJNS5_IJS1M_SH_EEESN_EEEEEEEvNS4_8identityENS4_13SM90_TMA_LOADENS1T_INS1U_ILi3ELi4ELi3EEENS4_18smem_ptr_flag_bitsILi16EEENSK_INS5_IJSQ_SH_EEENS5_IJSH_SB_EEEEEEEvS25_EENS_8epilogue10collective6detail29Sm90TmaWarpSpecializedAdapterINS2G_15DefaultEpilogueIfNS5_IJSB_llEEES2K_NS2F_6thread17LinearCombinationIfLi1EffLNS2L_9ScaleType4KindE0ELNS_15FloatRoundStyleE2EfEENS1_15EpilogueDefaultEEEEEvvEEEEvNT_6ParamsE)
        /*0338*/ 	.short	0x0210
        /*033a*/ 	.short	0x0570


	//----- nvinfo : EIATTR_SW_WAR
	.align		4
.L_36:
        /*033c*/ 	.byte	0x04, 0x36
        /*033e*/ 	.short	(.L_38 - .L_37)
.L_37:
        /*0340*/ 	.word	0x00000008
.L_38:


//--------------------- .nv.callgraph             --------------------------
	.section	.nv.callgraph,"",@"SHT_CUDA_CALLGRAPH"
	.align	4
	.sectionentsize	8
	.align		4
        /*0000*/ 	.word	0x00000000
	.align		4
        /*0004*/ 	.word	0xffffffff
	.align		4
        /*0008*/ 	.word	0x00000000
	.align		4
        /*000c*/ 	.word	0xfffffffe
	.align		4
        /*0010*/ 	.word	0x00000000
	.align		4
        /*0014*/ 	.word	0xfffffffd
	.align		4
        /*0018*/ 	.word	0x00000000
	.align		4
        /*001c*/ 	.word	0xfffffffc


//--------------------- .nv.constant4             --------------------------
	.section	.nv.constant4,"a",@progbits
	.align	8
	.align		8
.nv.constant4:
        /*0000*/ 	.dword	_ZN39_INTERNAL_2365000c_4_k_cu_76cdf0e1_38194cuda3std3__45__cpo5beginE
	.align		8
        /*0008*/ 	.dword	_ZN39_INTERNAL_2365000c_4_k_cu_76cdf0e1_38194cuda3std3__45__cpo3endE
	.align		8
        /*0010*/ 	.dword	_ZN39_INTERNAL_2365000c_4_k_cu_76cdf0e1_38194cuda3std3__45__cpo6cbeginE
	.align		8
        /*0018*/ 	.dword	_ZN39_INTERNAL_2365000c_4_k_cu_76cdf0e1_38194cuda3std3__45__cpo4cendE
	.align		8
        /*0020*/ 	.dword	_ZN39_INTERNAL_2365000c_4_k_cu_76cdf0e1_38194cuda3std3__441_GLOBAL__N__2365000c_4_k_cu_76cdf0e1_38196ignoreE
	.align		8
        /*0028*/ 	.dword	_ZN39_INTERNAL_2365000c_4_k_cu_76cdf0e1_38194cuda3std3__419piecewise_constructE
	.align		8
        /*0030*/ 	.dword	_ZN39_INTERNAL_2365000c_4_k_cu_76cdf0e1_38194cuda3std3__48in_placeE
	.align		8
        /*0038*/ 	.dword	_ZN39_INTERNAL_2365000c_4_k_cu_76cdf0e1_38194cuda3std6ranges3__45__cpo4swapE
	.align		8
        /*0040*/ 	.dword	_ZN39_INTERNAL_2365000c_4_k_cu_76cdf0e1_38194cuda3std6ranges3__45__cpo9iter_moveE
	.align		8
        /*0048*/ 	.dword	_ZN39_INTERNAL_2365000c_4_k_cu_76cdf0e1_38194cute7productE
	.align		8
        /*0050*/ 	.dword	_ZN39_INTERNAL_2365000c_4_k_cu_76cdf0e1_38194cute1_E


//--------------------- .text._ZN7cutlass13device_kernelINS_4gemm6kernel13GemmUniversalIN4cute5tupleIJiiiiEEENS1_10collective13CollectiveMmaINS1_40MainloopSm90TmaGmmaWarpSpecializedSparseILi8ENS5_IJNS4_1CILi1EEENSA_ILi2EEESB_EEENS1_35KernelTmaWarpSpecializedCooperativeEEENS5_IJNSA_ILi256EEENSA_ILi64EEESH_EEENS_6half_tENS5_IJNS4_6LayoutINS5_IJiNS5_IJSC_iEEEiEEENS5_IJlNS5_IJSB_SC_EEElEEEEENSK_INS5_IJNS5_IJNS5_IJNSA_ILi8EEESC_NSA_ILi4EEEEEEiEEENS5_IJNS5_IJNSA_ILi16EEESC_SC_EEEiEEEiEEENS5_IJNS5_IJNS5_IJSH_SU_NSA_ILi1024EEEEEENSA_ILi4096EEEEEENS5_IJNS5_IJSB_NSA_ILi512EEENSA_ILi32EEEEEElEEElEEEEEEEESJ_NS5_IJlSB_lEEENS4_8TiledMMAINS4_8MMA_AtomIJNS4_4SM904GMMA6SPARSE26GMMA_64x64x32_F32F16F16_SSILNS1D_5MajorE0ELS1G_0ELNS1D_7ScaleInE1ELS1H_1ELNS1D_9SparseSelE0EEEEEENSK_INS5_IJSC_SB_SB_EEENS5_IJSB_NSA_ILi0EEES1M_EEEEENS5_IJNS4_10UnderscoreES1P_S1P_EEEEENS4_23SM90_TMA_LOAD_MULTICASTENS4_14ComposedLayoutINS4_7SwizzleILi2ELi4ELi3EEENS4_25smem_sparse_ptr_flag_bitsILi2ELi16EEENSK_INS5_IJNS5_IJSB_SQ_EEENS5_IJSC_S13_EEEEEENS5_IJNS5_IJS1M_SH_EEESN_EEEEEEEvNS4_8identityENS4_13SM90_TMA_LOADENS1T_INS1U_ILi3ELi4ELi3EEENS4_18smem_ptr_flag_bitsILi16EEENSK_INS5_IJSQ_SH_EEENS5_IJSH_SB_EEEEEEEvS25_EENS_8epilogue10collective6detail29Sm90TmaWarpSpecializedAdapterINS2G_15DefaultEpilogueIfNS5_IJSB_llEEES2K_NS2F_6thread17LinearCombinationIfLi1EffLNS2L_9ScaleType4KindE0ELNS_15FloatRoundStyleE2EfEENS1_15EpilogueDefaultEEEEEvvEEEEvNT_6ParamsE --------------------------
	.section	.text._ZN7cutlass13device_kernelINS_4gemm6kernel13GemmUniversalIN4cute5tupleIJiiiiEEENS1_10collective13CollectiveMmaINS1_40MainloopSm90TmaGmmaWarpSpecializedSparseILi8ENS5_IJNS4_1CILi1EEENSA_ILi2EEESB_EEENS1_35KernelTmaWarpSpecializedCooperativeEEENS5_IJNSA_ILi256EEENSA_ILi64EEESH_EEENS_6half_tENS5_IJNS4_6LayoutINS5_IJiNS5_IJSC_iEEEiEEENS5_IJlNS5_IJSB_SC_EEElEEEEENSK_INS5_IJNS5_IJNS5_IJNSA_ILi8EEESC_NSA_ILi4EEEEEEiEEENS5_IJNS5_IJNSA_ILi16EEESC_SC_EEEiEEEiEEENS5_IJNS5_IJNS5_IJSH_SU_NSA_ILi1024EEEEEENSA_ILi4096EEEEEENS5_IJNS5_IJSB_NSA_ILi512EEENSA_ILi32EEEEEElEEElEEEEEEEESJ_NS5_IJlSB_lEEENS4_8TiledMMAINS4_8MMA_AtomIJNS4_4SM904GMMA6SPARSE26GMMA_64x64x32_F32F16F16_SSILNS1D_5MajorE0ELS1G_0ELNS1D_7ScaleInE1ELS1H_1ELNS1D_9SparseSelE0EEEEEENSK_INS5_IJSC_SB_SB_EEENS5_IJSB_NSA_ILi0EEES1M_EEEEENS5_IJNS4_10UnderscoreES1P_S1P_EEEEENS4_23SM90_TMA_LOAD_MULTICASTENS4_14ComposedLayoutINS4_7SwizzleILi2ELi4ELi3EEENS4_25smem_sparse_ptr_flag_bitsILi2ELi16EEENSK_INS5_IJNS5_IJSB_SQ_EEENS5_IJSC_S13_EEEEEENS5_IJNS5_IJS1M_SH_EEESN_EEEEEEEvNS4_8identityENS4_13SM90_TMA_LOADENS1T_INS1U_ILi3ELi4ELi3EEENS4_18smem_ptr_flag_bitsILi16EEENSK_INS5_IJSQ_SH_EEENS5_IJSH_SB_EEEEEEEvS25_EENS_8epilogue10collective6detail29Sm90TmaWarpSpecializedAdapterINS2G_15DefaultEpilogueIfNS5_IJSB_llEEES2K_NS2F_6thread17LinearCombinationIfLi1EffLNS2L_9ScaleType4KindE0ELNS_15FloatRoundStyleE2EfEENS1_15EpilogueDefaultEEEEEvvEEEEvNT_6ParamsE,"ax",@progbits
	.align	128
.text._ZN7cutlass13device_kernelINS_4gemm6kernel13GemmUniversalIN4cute5tupleIJiiiiEEENS1_10collective13CollectiveMmaINS1_40MainloopSm90TmaGmmaWarpSpecializedSparseILi8ENS5_IJNS4_1CILi1EEENSA_ILi2EEESB_EEENS1_35KernelTmaWarpSpecializedCooperativeEEENS5_IJNSA_ILi256EEENSA_ILi64EEESH_EEENS_6half_tENS5_IJNS4_6LayoutINS5_IJiNS5_IJSC_iEEEiEEENS5_IJlNS5_IJSB_SC_EEElEEEEENSK_INS5_IJNS5_IJNS5_IJNSA_ILi8EEESC_NSA_ILi4EEEEEEiEEENS5_IJNS5_IJNSA_ILi16EEESC_SC_EEEiEEEiEEENS5_IJNS5_IJNS5_IJSH_SU_NSA_ILi1024EEEEEENSA_ILi4096EEEEEENS5_IJNS5_IJSB_NSA_ILi512EEENSA_ILi32EEEEEElEEElEEEEEEEESJ_NS5_IJlSB_lEEENS4_8TiledMMAINS4_8MMA_AtomIJNS4_4SM904GMMA6SPARSE26GMMA_64x64x32_F32F16F16_SSILNS1D_5MajorE0ELS1G_0ELNS1D_7ScaleInE1ELS1H_1ELNS1D_9SparseSelE0EEEEEENSK_INS5_IJSC_SB_SB_EEENS5_IJSB_NSA_ILi0EEES1M_EEEEENS5_IJNS4_10UnderscoreES1P_S1P_EEEEENS4_23SM90_TMA_LOAD_MULTICASTENS4_14ComposedLayoutINS4_7SwizzleILi2ELi4ELi3EEENS4_25smem_sparse_ptr_flag_bitsILi2ELi16EEENSK_INS5_IJNS5_IJSB_SQ_EEENS5_IJSC_S13_EEEEEENS5_IJNS5_IJS1M_SH_EEESN_EEEEEEEvNS4_8identityENS4_13SM90_TMA_LOADENS1T_INS1U_ILi3ELi4ELi3EEENS4_18smem_ptr_flag_bitsILi16EEENSK_INS5_IJSQ_SH_EEENS5_IJSH_SB_EEEEEEEvS25_EENS_8epilogue10collective6detail29Sm90TmaWarpSpecializedAdapterINS2G_15DefaultEpilogueIfNS5_IJSB_llEEES2K_NS2F_6thread17LinearCombinationIfLi1EffLNS2L_9ScaleType4KindE0ELNS_15FloatRoundStyleE2EfEENS1_15EpilogueDefaultEEEEEvvEEEEvNT_6ParamsE:
        .type           _ZN7cutlass13device_kernelINS_4gemm6kernel13GemmUniversalIN4cute5tupleIJiiiiEEENS1_10collective13CollectiveMmaINS1_40MainloopSm90TmaGmmaWarpSpecializedSparseILi8ENS5_IJNS4_1CILi1EEENSA_ILi2EEESB_EEENS1_35KernelTmaWarpSpecializedCooperativeEEENS5_IJNSA_ILi256EEENSA_ILi64EEESH_EEENS_6half_tENS5_IJNS4_6LayoutINS5_IJiNS5_IJSC_iEEEiEEENS5_IJlNS5_IJSB_SC_EEElEEEEENSK_INS5_IJNS5_IJNS5_IJNSA_ILi8EEESC_NSA_ILi4EEEEEEiEEENS5_IJNS5_IJNSA_ILi16EEESC_SC_EEEiEEEiEEENS5_IJNS5_IJNS5_IJSH_SU_NSA_ILi1024EEEEEENSA_ILi4096EEEEEENS5_IJNS5_IJSB_NSA_ILi512EEENSA_ILi32EEEEEElEEElEEEEEEEESJ_NS5_IJlSB_lEEENS4_8TiledMMAINS4_8MMA_AtomIJNS4_4SM904GMMA6SPARSE26GMMA_64x64x32_F32F16F16_SSILNS1D_5MajorE0ELS1G_0ELNS1D_7ScaleInE1ELS1H_1ELNS1D_9SparseSelE0EEEEEENSK_INS5_IJSC_SB_SB_EEENS5_IJSB_NSA_ILi0EEES1M_EEEEENS5_IJNS4_10UnderscoreES1P_S1P_EEEEENS4_23SM90_TMA_LOAD_MULTICASTENS4_14ComposedLayoutINS4_7SwizzleILi2ELi4ELi3EEENS4_25smem_sparse_ptr_flag_bitsILi2ELi16EEENSK_INS5_IJNS5_IJSB_SQ_EEENS5_IJSC_S13_EEEEEENS5_IJNS5_IJS1M_SH_EEESN_EEEEEEEvNS4_8identityENS4_13SM90_TMA_LOADENS1T_INS1U_ILi3ELi4ELi3EEENS4_18smem_ptr_flag_bitsILi16EEENSK_INS5_IJSQ_SH_EEENS5_IJSH_SB_EEEEEEEvS25_EENS_8epilogue10collective6detail29Sm90TmaWarpSpecializedAdapterINS2G_15DefaultEpilogueIfNS5_IJSB_llEEES2K_NS2F_6thread17LinearCombinationIfLi1EffLNS2L_9ScaleType4KindE0ELNS_15FloatRoundStyleE2EfEENS1_15EpilogueDefaultEEEEEvvEEEEvNT_6ParamsE,@function
        .size           _ZN7cutlass13device_kernelINS_4gemm6kernel13GemmUniversalIN4cute5tupleIJiiiiEEENS1_10collective13CollectiveMmaINS1_40MainloopSm90TmaGmmaWarpSpecializedSparseILi8ENS5_IJNS4_1CILi1EEENSA_ILi2EEESB_EEENS1_35KernelTmaWarpSpecializedCooperativeEEENS5_IJNSA_ILi256EEENSA_ILi64EEESH_EEENS_6half_tENS5_IJNS4_6LayoutINS5_IJiNS5_IJSC_iEEEiEEENS5_IJlNS5_IJSB_SC_EEElEEEEENSK_INS5_IJNS5_IJNS5_IJNSA_ILi8EEESC_NSA_ILi4EEEEEEiEEENS5_IJNS5_IJNSA_ILi16EEESC_SC_EEEiEEEiEEENS5_IJNS5_IJNS5_IJSH_SU_NSA_ILi1024EEEEEENSA_ILi4096EEEEEENS5_IJNS5_IJSB_NSA_ILi512EEENSA_ILi32EEEEEElEEElEEEEEEEESJ_NS5_IJlSB_lEEENS4_8TiledMMAINS4_8MMA_AtomIJNS4_4SM904GMMA6SPARSE26GMMA_64x64x32_F32F16F16_SSILNS1D_5MajorE0ELS1G_0ELNS1D_7ScaleInE1ELS1H_1ELNS1D_9SparseSelE0EEEEEENSK_INS5_IJSC_SB_SB_EEENS5_IJSB_NSA_ILi0EEES1M_EEEEENS5_IJNS4_10UnderscoreES1P_S1P_EEEEENS4_23SM90_TMA_LOAD_MULTICASTENS4_14ComposedLayoutINS4_7SwizzleILi2ELi4ELi3EEENS4_25smem_sparse_ptr_flag_bitsILi2ELi16EEENSK_INS5_IJNS5_IJSB_SQ_EEENS5_IJSC_S13_EEEEEENS5_IJNS5_IJS1M_SH_EEESN_EEEEEEEvNS4_8identityENS4_13SM90_TMA_LOADENS1T_INS1U_ILi3ELi4ELi3EEENS4_18smem_ptr_flag_bitsILi16EEENSK_INS5_IJSQ_SH_EEENS5_IJSH_SB_EEEEEEEvS25_EENS_8epilogue10collective6detail29Sm90TmaWarpSpecializedAdapterINS2G_15DefaultEpilogueIfNS5_IJSB_llEEES2K_NS2F_6thread17LinearCombinationIfLi1EffLNS2L_9ScaleType4KindE0ELNS_15FloatRoundStyleE2EfEENS1_15EpilogueDefaultEEEEEvvEEEEvNT_6ParamsE,(.L_x_197 - _ZN7cutlass13device_kernelINS_4gemm6kernel13GemmUniversalIN4cute5tupleIJiiiiEEENS1_10collective13CollectiveMmaINS1_40MainloopSm90TmaGmmaWarpSpecializedSparseILi8ENS5_IJNS4_1CILi1EEENSA_ILi2EEESB_EEENS1_35KernelTmaWarpSpecializedCooperativeEEENS5_IJNSA_ILi256EEENSA_ILi64EEESH_EEENS_6half_tENS5_IJNS4_6LayoutINS5_IJiNS5_IJSC_iEEEiEEENS5_IJlNS5_IJSB_SC_EEElEEEEENSK_INS5_IJNS5_IJNS5_IJNSA_ILi8EEESC_NSA_ILi4EEEEEEiEEENS5_IJNS5_IJNSA_ILi16EEESC_SC_EEEiEEEiEEENS5_IJNS5_IJNS5_IJSH_SU_NSA_ILi1024EEEEEENSA_ILi4096EEEEEENS5_IJNS5_IJSB_NSA_ILi512EEENSA_ILi32EEEEEElEEElEEEEEEEESJ_NS5_IJlSB_lEEENS4_8TiledMMAINS4_8MMA_AtomIJNS4_4SM904GMMA6SPARSE26GMMA_64x64x32_F32F16F16_SSILNS1D_5MajorE0ELS1G_0ELNS1D_7ScaleInE1ELS1H_1ELNS1D_9SparseSelE0EEEEEENSK_INS5_IJSC_SB_SB_EEENS5_IJSB_NSA_ILi0EEES1M_EEEEENS5_IJNS4_10UnderscoreES1P_S1P_EEEEENS4_23SM90_TMA_LOAD_MULTICASTENS4_14ComposedLayoutINS4_7SwizzleILi2ELi4ELi3EEENS4_25smem_sparse_ptr_flag_bitsILi2ELi16EEENSK_INS5_IJNS5_IJSB_SQ_EEENS5_IJSC_S13_EEEEEENS5_IJNS5_IJS1M_SH_EEESN_EEEEEEEvNS4_8identityENS4_13SM90_TMA_LOADENS1T_INS1U_ILi3ELi4ELi3EEENS4_18smem_ptr_flag_bitsILi16EEENSK_INS5_IJSQ_SH_EEENS5_IJSH_SB_EEEEEEEvS25_EENS_8epilogue10collective6detail29Sm90TmaWarpSpecializedAdapterINS2G_15DefaultEpilogueIfNS5_IJSB_llEEES2K_NS2F_6thread17LinearCombinationIfLi1EffLNS2L_9ScaleType4KindE0ELNS_15FloatRoundStyleE2EfEENS1_15EpilogueDefaultEEEEEvvEEEEvNT_6ParamsE)
        .other          _ZN7cutlass13device_kernelINS_4gemm6kernel13GemmUniversalIN4cute5tupleIJiiiiEEENS1_10collective13CollectiveMmaINS1_40MainloopSm90TmaGmmaWarpSpecializedSparseILi8ENS5_IJNS4_1CILi1EEENSA_ILi2EEESB_EEENS1_35KernelTmaWarpSpecializedCooperativeEEENS5_IJNSA_ILi256EEENSA_ILi64EEESH_EEENS_6half_tENS5_IJNS4_6LayoutINS5_IJiNS5_IJSC_iEEEiEEENS5_IJlNS5_IJSB_SC_EEElEEEEENSK_INS5_IJNS5_IJNS5_IJNSA_ILi8EEESC_NSA_ILi4EEEEEEiEEENS5_IJNS5_IJNSA_ILi16EEESC_SC_EEEiEEEiEEENS5_IJNS5_IJNS5_IJSH_SU_NSA_ILi1024EEEEEENSA_ILi4096EEEEEENS5_IJNS5_IJSB_NSA_ILi512EEENSA_ILi32EEEEEElEEElEEEEEEEESJ_NS5_IJlSB_lEEENS4_8TiledMMAINS4_8MMA_AtomIJNS4_4SM904GMMA6SPARSE26GMMA_64x64x32_F32F16F16_SSILNS1D_5MajorE0ELS1G_0ELNS1D_7ScaleInE1ELS1H_1ELNS1D_9SparseSelE0EEEEEENSK_INS5_IJSC_SB_SB_EEENS5_IJSB_NSA_ILi0EEES1M_EEEEENS5_IJNS4_10UnderscoreES1P_S1P_EEEEENS4_23SM90_TMA_LOAD_MULTICASTENS4_14ComposedLayoutINS4_7SwizzleILi2ELi4ELi3EEENS4_25smem_sparse_ptr_flag_bitsILi2ELi16EEENSK_INS5_IJNS5_IJSB_SQ_EEENS5_IJSC_S13_EEEEEENS5_IJNS5_IJS1M_SH_EEESN_EEEEEEEvNS4_8identityENS4_13SM90_TMA_LOADENS1T_INS1U_ILi3ELi4ELi3EEENS4_18smem_ptr_flag_bitsILi16EEENSK_INS5_IJSQ_SH_EEENS5_IJSH_SB_EEEEEEEvS25_EENS_8epilogue10collective6detail29Sm90TmaWarpSpecializedAdapterINS2G_15DefaultEpilogueIfNS5_IJSB_llEEES2K_NS2F_6thread17LinearCombinationIfLi1EffLNS2L_9ScaleType4KindE0ELNS_15FloatRoundStyleE2EfEENS1_15EpilogueDefaultEEEEEvvEEEEvNT_6ParamsE,@"STO_CUDA_ENTRY STV_DEFAULT"
_ZN7cutlass13device_kernelINS_4gemm6kernel13GemmUniversalIN4cute5tupleIJiiiiEEENS1_10collective13CollectiveMmaINS1_40MainloopSm90TmaGmmaWarpSpecializedSparseILi8ENS5_IJNS4_1CILi1EEENSA_ILi2EEESB_EEENS1_35KernelTmaWarpSpecializedCooperativeEEENS5_IJNSA_ILi256EEENSA_ILi64EEESH_EEENS_6half_tENS5_IJNS4_6LayoutINS5_IJiNS5_IJSC_iEEEiEEENS5_IJlNS5_IJSB_SC_EEElEEEEENSK_INS5_IJNS5_IJNS5_IJNSA_ILi8EEESC_NSA_ILi4EEEEEEiEEENS5_IJNS5_IJNSA_ILi16EEESC_SC_EEEiEEEiEEENS5_IJNS5_IJNS5_IJSH_SU_NSA_ILi1024EEEEEENSA_ILi4096EEEEEENS5_IJNS5_IJSB_NSA_ILi512EEENSA_ILi32EEEEEElEEElEEEEEEEESJ_NS5_IJlSB_lEEENS4_8TiledMMAINS4_8MMA_AtomIJNS4_4SM904GMMA6SPARSE26GMMA_64x64x32_F32F16F16_SSILNS1D_5MajorE0ELS1G_0ELNS1D_7ScaleInE1ELS1H_1ELNS1D_9SparseSelE0EEEEEENSK_INS5_IJSC_SB_SB_EEENS5_IJSB_NSA_ILi0EEES1M_EEEEENS5_IJNS4_10UnderscoreES1P_S1P_EEEEENS4_23SM90_TMA_LOAD_MULTICASTENS4_14ComposedLayoutINS4_7SwizzleILi2ELi4ELi3EEENS4_25smem_sparse_ptr_flag_bitsILi2ELi16EEENSK_INS5_IJNS5_IJSB_SQ_EEENS5_IJSC_S13_EEEEEENS5_IJNS5_IJS1M_SH_EEESN_EEEEEEEvNS4_8identityENS4_13SM90_TMA_LOADENS1T_INS1U_ILi3ELi4ELi3EEENS4_18smem_ptr_flag_bitsILi16EEENSK_INS5_IJSQ_SH_EEENS5_IJSH_SB_EEEEEEEvS25_EENS_8epilogue10collective6detail29Sm90TmaWarpSpecializedAdapterINS2G_15DefaultEpilogueIfNS5_IJSB_llEEES2K_NS2F_6thread17LinearCombinationIfLi1EffLNS2L_9ScaleType4KindE0ELNS_15FloatRoundStyleE2EfEENS1_15EpilogueDefaultEEEEEvvEEEEvNT_6ParamsE:
[----:B------:R-:W-:Y:S01]  /*0000*/  LDC R1, c[0x0][0x28] ;  /* 0x00000a00ff017b82 */ /* 0x000fe20000000800 */
[----:B------:R-:W0:Y:S01]  /*0010*/  S2R R110, SR_TID.X ;  /* 0x00000000006e7919 */ /* 0x000e220000002100 */
[----:B------:R-:W-:Y:S01]  /*0020*/  ELECT P0, URZ, PT ;  /* 0x00000000003f782f */ /* 0x000fe20003800000 */
[----:B------:R-:W-:Y:S01]  /*0030*/  BSSY B0, `(.L_x_0) ;  /* 0x0000012000007945 */ /* 0x000fe20003800000 */
[--C-:B0-----:R-:W-:Y:S02]  /*0040*/  SHF.R.U32.HI R0, RZ, 0x5, R110.reuse ;  /* 0x00000005ff007819 */ /* 0x101fe4000001166e */
[----:B------:R-:W-:-:S03]  /*0050*/  SHF.R.U32.HI R11, RZ, 0x7, R110 ;  /* 0x00000007ff0b7819 */ /* 0x000fc6000001166e */
[----:B------:R-:W0:Y:S04]  /*0060*/  SHFL.IDX PT, R5, R0, RZ, 0x1f ;  /* 0x00001fff00057589 */ /* 0x000e2800000e0000 */
[----:B------:R1:W2:Y:S01]  /*0070*/  SHFL.IDX PT, R2, R11, RZ, 0x1f ;  /* 0x00001fff0b027589 */ /* 0x0002a200000e0000 */
[----:B0-----:R-:W-:-:S13]  /*0080*/  ISETP.NE.OR P0, PT, R5, RZ, !P0 ;  /* 0x000000ff0500720c */ /* 0x001fda0004705670 */
[----:B-12---:R-:W-:Y:S05]  /*0090*/  @P0 BRA `(.L_x_1) ;  /* 0x00000000002c0947 */ /* 0x006fea0003800000 */
[----:B------:R-:W-:Y:S02]  /*00a0*/  ULDC.64 UR4, c[0x0][0x198] ;  /* 0x0000660000047ab9 */ /* 0x000fe40000000a00 */
[----:B------:R-:W-:Y:S02]  /*00b0*/  UIADD3 UR6, UP0, UR4, 0xf0, URZ ;  /* 0x000000f004067890 */ /* 0x000fe4000ff1e03f */
[----:B------:R-:W-:Y:S02]  /*00c0*/  UIADD3 UR8, UP1, UR4, 0x1f0, URZ ;  /* 0x000001f004087890 */ /* 0x000fe4000ff3e03f */
[----:B------:R-:W-:Y:S02]  /*00d0*/  UIADD3 UR4, UP2, UR4, 0x2f0, URZ ;  /* 0x000002f004047890 */ /* 0x000fe4000ff5e03f */
[----:B------:R-:W-:Y:S02]  /*00e0*/  UIADD3.X UR7, URZ, UR5, URZ, UP0, !UPT ;  /* 0x000000053f077290 */ /* 0x000fe400087fe43f */
[----:B------:R-:W-:-:S02]  /*00f0*/  UIADD3.X UR9, URZ, UR5, URZ, UP1, !UPT ;  /* 0x000000053f097290 */ /* 0x000fc40008ffe43f */
[----:B------:R-:W-:-:S05]  /*0100*/  UIADD3.X UR5, URZ, UR5, URZ, UP2, !UPT ;  /* 0x000000053f057290 */ /* 0x000fca00097fe43f */
[----:B------:R0:W-:Y:S02]  /*0110*/  UTMACCTL.PF [UR6] ;  /* 0x00000000060079b9 */ /* 0x0001e40008040000 */
[----:B------:R0:W-:Y:S02]  /*0120*/  UTMACCTL.PF [UR8] ;  /* 0x00000000080079b9 */ /* 0x0001e40008040000 */
[----:B------:R0:W-:Y:S02]  /*0130*/  UTMACCTL.PF [UR4] ;  /* 0x00000000040079b9 */ /* 0x0001e40008040000 */
[----:B0-----:R-:W-:Y:S01]  /*0140*/  NOP ;  /* 0x0000000000007918 */ /* 0x001fe20000000000 */
.L_x_1:
[----:B------:R-:W-:Y:S05]  /*0150*/  BSYNC B0 ;  /* 0x0000000000007941 */ /* 0x000fea0003800000 */
.L_x_0:
[----:B------:R-:W0:Y:S02]  /*0160*/  SHFL.IDX PT, R3, R0, RZ, 0x1f ;  /* 0x00001fff00037589 */ /* 0x000e2400000e0000 */
[----:B0-----:R-:W-:-:S13]  /*0170*/  ISETP.NE.AND P0, PT, R3, RZ, PT ;  /* 0x000000ff0300720c */ /* 0x001fda0003f05270 */
[----:B------:R-:W-:Y:S05]  /*0180*/  @P0 BRA `(.L_x_2) ;  /* 0x0000000000840947 */ /* 0x000fea0003800000 */
[----:B------:R-:W-:Y:S01]  /*0190*/  ELECT P0, URZ, PT ;  /* 0x00000000003f782f */ /* 0x000fe20003800000 */
[----:B------:R-:W-:-:S12]  /*01a0*/  BSSY B0, `(.L_x_2) ;  /* 0x000001f000007945 */ /* 0x000fd80003800000 */
[----:B------:R-:W-:Y:S05]  /*01b0*/  @!P0 BRA `(.L_x_3) ;  /* 0x0000000000748947 */ /* 0x000fea0003800000 */
[----:B------:R-:W0:Y:S01]  /*01c0*/  S2UR UR8, SR_CgaCtaId ;  /* 0x00000000000879c3 */ /* 0x000e220000008800 */
[----:B------:R-:W-:Y:S01]  /*01d0*/  UMOV UR4, 0x400 ;  /* 0x0000040000047882 */ /* 0x000fe20000000000 */
[----:B------:R-:W-:Y:S01]  /*01e0*/  UMOV UR5, 0x1 ;  /* 0x0000000100057882 */ /* 0x000fe20000000000 */
[----:B------:R-:W-:Y:S02]  /*01f0*/  UMOV UR6, 0x4 ;  /* 0x0000000400067882 */ /* 0x000fe40000000000 */
[----:B------:R-:W-:-:S04]  /*0200*/  UIADD3 UR6, -UR6, 0x100000, URZ ;  /* 0x0010000006067890 */ /* 0x000fc8000fffe13f */
[----:B------:R-:W-:Y:S02]  /*0210*/  USHF.L.U32 UR7, UR6, 0xb, URZ ;  /* 0x0000000b06077899 */ /* 0x000fe4000800063f */
[----:B------:R-:W-:Y:S02]  /*0220*/  USHF.L.U32 UR6, UR6, 0x1, URZ ;  /* 0x0000000106067899 */ /* 0x000fe4000800063f */
[----:B0-----:R-:W-:Y:S02]  /*0230*/  ULEA UR8, UR8, UR4, 0x18 ;  /* 0x0000000408087291 */ /* 0x001fe4000f8ec03f */
[----:B------:R-:W-:-:S04]  /*0240*/  UIADD3 UR4, -UR5, 0x100000, URZ ;  /* 0x0010000005047890 */ /* 0x000fc8000fffe13f */
[----:B------:R-:W-:Y:S02]  /*0250*/  USHF.L.U32 UR5, UR4, 0xb, URZ ;  /* 0x0000000b04057899 */ /* 0x000fe4000800063f */
[----:B------:R-:W-:Y:S01]  /*0260*/  USHF.L.U32 UR4, UR4, 0x1, URZ ;  /* 0x0000000104047899 */ /* 0x000fe2000800063f */
[----:B------:R-:W0:Y:S11]  /*0270*/  FENCE.VIEW.ASYNC.S ;  /* 0x00000000000073c6 */ /* 0x000e360000000000 */
[----:B0-----:R0:W1:Y:S01]  /*0280*/  SYNCS.EXCH.64 URZ, [UR8], UR4 ;  /* 0x00000004083f75b2 */ /* 0x0010620008000100 */
[----:B------:R0:W2:Y:S01]  /*0290*/  SYNCS.EXCH.64 URZ, [UR8+0x40], UR6 ;  /* 0x00004006083f75b2 */ /* 0x0000a20008000100 */
[----:B------:R0:W3:Y:S01]  /*02a0*/  SYNCS.EXCH.64 URZ, [UR8+0x8], UR4 ;  /* 0x00000804083f75b2 */ /* 0x0000e20008000100 */
[----:B------:R0:W4:Y:S01]  /*02b0*/  SYNCS.EXCH.64 URZ, [UR8+0x48], UR6 ;  /* 0x00004806083f75b2 */ /* 0x0001220008000100 */
[----:B------:R0:W0:Y:S01]  /*02c0*/  SYNCS.EXCH.64 URZ, [UR8+0x10], UR4 ;  /* 0x00001004083f75b2 */ /* 0x0000220008000100 */
        /* <DEDUP_REMOVED lines=11> */
[----:B------:R-:W-:Y:S01]  /*0380*/  NOP ;  /* 0x0000000000007918 */ /* 0x000fe20000000000 */
.L_x_3:
[----:B0-----:R-:W-:Y:S05]  /*0390*/  BSYNC B0 ;  /* 0x0000000000007941 */ /* 0x001fea0003800000 */
.L_x_2:
[----:B------:R-:W0:Y:S01]  /*03a0*/  SHFL.IDX PT, R0, R0, RZ, 0x1f ;  /* 0x00001fff00007589 */ /* 0x000e2200000e0000 */
[----:B------:R-:W-:Y:S01]  /*03b0*/  SHF.R.S32.HI R7, RZ, 0x1f, R110 ;  /* 0x0000001fff077819 */ /* 0x000fe2000001146e */
[----:B------:R-:W5:Y:S01]  /*03c0*/  S2UR UR8, SR_CTAID.X ;  /* 0x00000000000879c3 */ /* 0x000f620000002500 */
[----:B------:R-:W-:Y:S01]  /*03d0*/  ELECT P0, URZ, PT ;  /* 0x00000000003f782f */ /* 0x000fe20003800000 */
[----:B------:R-:W1:Y:S01]  /*03e0*/  S2R R8, SR_CTAID.Y ;  /* 0x0000000000087919 */ /* 0x000e620000002600 */
[----:B------:R-:W-:Y:S01]  /*03f0*/  LEA.HI R7, R7, R110, RZ, 0x7 ;  /* 0x0000006e07077211 */ /* 0x000fe200078f38ff */
[----:B------:R-:W-:Y:S01]  /*0400*/  ULDC UR4, c[0x0][0x154] ;  /* 0x0000550000047ab9 */ /* 0x000fe20000000800 */
[----:B------:R-:W-:Y:S01]  /*0410*/  VIADD R18, R2, 0xffffffff ;  /* 0xffffffff02127836 */ /* 0x000fe20000000000 */
[----:B------:R-:W-:Y:S01]  /*0420*/  NOP ;  /* 0x0000000000007918 */ /* 0x000fe20000000000 */
[----:B------:R-:W-:Y:S01]  /*0430*/  LOP3.LUT R7, R7, 0xffffff80, RZ, 0xc0, !PT ;  /* 0xffffff8007077812 */ /* 0x000fe200078ec0ff */
[----:B------:R-:W2:Y:S01]  /*0440*/  LDC R15, c[0x0][0x140] ;  /* 0x00005000ff0f7b82 */ /* 0x000ea20000000800 */
[----:B------:R-:W-:Y:S01]  /*0450*/  NOP ;  /* 0x0000000000007918 */ /* 0x000fe20000000000 */
[----:B------:R-:W-:-:S02]  /*0460*/  ISETP.GE.U32.AND P5, PT, R18, 0x2, PT ;  /* 0x000000021200780c */ /* 0x000fc40003fa6070 */
[C---:B------:R-:W-:Y:S01]  /*0470*/  IMAD.IADD R7, R110.reuse, 0x1, -R7 ;  /* 0x000000016e077824 */ /* 0x040fe200078e0a07 */
[----:B------:R-:W-:-:S03]  /*0480*/  LOP3.LUT R112, R110, 0xff, RZ, 0xc0, !PT ;  /* 0x000000ff6e707812 */ /* 0x000fc600078ec0ff */
[----:B------:R-:W3:Y:S01]  /*0490*/  LDC R12, c[0x0][0x144] ;  /* 0x00005100ff0c7b82 */ /* 0x000ee20000000800 */
[----:B------:R-:W-:Y:S02]  /*04a0*/  SHF.R.S32.HI R4, RZ, 0x1f, R7 ;  /* 0x0000001fff047819 */ /* 0x000fe40000011407 */
[----:B------:R-:W-:Y:S02]  /*04b0*/  LOP3.LUT P2, RZ, R7, 0x7, RZ, 0xc0, !PT ;  /* 0x0000000707ff7812 */ /* 0x000fe4000784c0ff */
[----:B------:R-:W-:Y:S02]  /*04c0*/  LEA.HI R4, R4, R7, RZ, 0x3 ;  /* 0x0000000704047211 */ /* 0x000fe400078f18ff */
[----:B0-----:R-:W-:Y:S02]  /*04d0*/  ISETP.NE.OR P0, PT, R0, RZ, !P0 ;  /* 0x000000ff0000720c */ /* 0x001fe40004705670 */
[--C-:B------:R-:W-:Y:S02]  /*04e0*/  SHF.R.S32.HI R0, RZ, 0x3, R4.reuse ;  /* 0x00000003ff007819 */ /* 0x100fe40000011404 */
[----:B------:R-:W-:-:S02]  /*04f0*/  SHF.R.S32.HI R13, RZ, 0x1f, R4 ;  /* 0x0000001fff0d7819 */ /* 0x000fc40000011404 */
[----:B------:R-:W-:Y:S02]  /*0500*/  SHF.R.S32.HI R4, RZ, 0x1f, R3 ;  /* 0x0000001fff047819 */ /* 0x000fe40000011403 */
[----:B------:R-:W-:Y:S02]  /*0510*/  LEA.HI R13, R13, R0, RZ, 0x2 ;  /* 0x000000000d0d7211 */ /* 0x000fe400078f10ff */
[----:B------:R-:W-:Y:S02]  /*0520*/  LEA.HI R4, R4, R3, RZ, 0x2 ;  /* 0x0000000304047211 */ /* 0x000fe400078f10ff */
[----:B-1----:R-:W-:Y:S01]  /*0530*/  I2FP.F32.U32 R10, R8 ;  /* 0x00000008000a7245 */ /* 0x002fe20000201000 */
[----:B------:R-:W-:Y:S01]  /*0540*/  VOTEU.ALL UP0, P0 ;  /* 0x00000000003f7886 */ /* 0x000fe20000000000 */
[----:B------:R-:W-:Y:S01]  /*0550*/  LOP3.LUT R6, R4, 0x3ffffffc, RZ, 0xc0, !PT ;  /* 0x3ffffffc04067812 */ /* 0x000fe200078ec0ff */
[----:B------:R-:W-:Y:S01]  /*0560*/  VOTEU.ALL UP1, P0 ;  /* 0x00000000003f7886 */ /* 0x000fe20000020000 */
[----:B------:R-:W-:Y:S01]  /*0570*/  LOP3.LUT R13, R13, 0xfffffffc, RZ, 0xc0, !PT ;  /* 0xfffffffc0d0d7812 */ /* 0x000fe200078ec0ff */
[----:B------:R-:W-:Y:S01]  /*0580*/  FMUL R14, R10, UR4 ;  /* 0x000000040a0e7c20 */ /* 0x000fe20008400000 */
[----:B------:R-:W0:Y:S01]  /*0590*/  @!UP0 S2UR UR7, SR_CgaCtaId ;  /* 0x00000000000789c3 */ /* 0x000e220000008800 */
[----:B------:R-:W-:Y:S01]  /*05a0*/  IMAD.IADD R3, R3, 0x1, -R6 ;  /* 0x0000000103037824 */ /* 0x000fe200078e0a06 */
[----:B-----5:R-:W-:Y:S01]  /*05b0*/  I2FP.F32.U32 R6, UR8 ;  /* 0x0000000800067c45 */ /* 0x020fe20008201000 */
[----:B------:R-:W-:Y:S01]  /*05c0*/  IMAD.IADD R4, R0, 0x1, -R13 ;  /* 0x0000000100047824 */ /* 0x000fe200078e0a0d */
[----:B------:R-:W-:Y:S01]  /*05d0*/  ULDC UR4, c[0x0][0x150] ;  /* 0x0000540000047ab9 */ /* 0x000fe20000000800 */
[----:B------:R-:W-:Y:S01]  /*05e0*/  SHF.R.S32.HI R0, RZ, 0x1f, R5 ;  /* 0x0000001fff007819 */ /* 0x000fe20000011405 */
[----:B------:R-:W1:Y:S01]  /*05f0*/  F2I.U32.TRUNC.NTZ R14, R14 ;  /* 0x0000000e000e7305 */ /* 0x000e62000020f000 */
[----:B------:R-:W-:Y:S01]  /*0600*/  FMUL R10, R6, UR4 ;  /* 0x00000004060a7c20 */ /* 0x000fe20008400000 */
[----:B------:R-:W5:Y:S01]  /*0610*/  LDC R13, c[0x0][0x148] ;  /* 0x00005200ff0d7b82 */ /* 0x000f620000000800 */
[----:B------:R-:W-:Y:S01]  /*0620*/  LEA.HI R0, R0, R5, RZ, 0x2 ;  /* 0x0000000500007211 */ /* 0x000fe200078f10ff */
[----:B------:R-:W-:Y:S01]  /*0630*/  IMAD R3, R3, 0x4, R4 ;  /* 0x0000000403037824 */ /* 0x000fe200078e0204 */
[----:B------:R-:W-:Y:S01]  /*0640*/  UMOV UR4, 0x20 ;  /* 0x0000002000047882 */ /* 0x000fe20000000000 */
[----:B------:R-:W-:Y:S01]  /*0650*/  @!UP0 UMOV UR6, 0x400 ;  /* 0x0000040000068882 */ /* 0x000fe20000000000 */
[----:B------:R-:W-:Y:S01]  /*0660*/  LOP3.LUT R0, R0, 0xfffffffc, RZ, 0xc0, !PT ;  /* 0xfffffffc00007812 */ /* 0x000fe200078ec0ff */
[----:B------:R-:W4:Y:S01]  /*0670*/  F2I.U32.TRUNC.NTZ R10, R10 ;  /* 0x0000000a000a7305 */ /* 0x000f22000020f000 */
[----:B------:R-:W-:Y:S01]  /*0680*/  IMAD.SHL.U32 R6, R3, 0x4, RZ ;  /* 0x0000000403067824 */ /* 0x000fe200078e00ff */
[----:B------:R-:W-:-:S04]  /*0690*/  @!UP0 UIADD3 UR4, -UR4, 0x100000, URZ ;  /* 0x0010000004048890 */ /* 0x000fc8000fffe13f */
[----:B------:R-:W-:Y:S02]  /*06a0*/  @!UP0 USHF.L.U32 UR5, UR4, 0xb, URZ ;  /* 0x0000000b04058899 */ /* 0x000fe4000800063f */
[----:B------:R-:W-:Y:S01]  /*06b0*/  @!UP0 USHF.L.U32 UR4, UR4, 0x1, URZ ;  /* 0x0000000104048899 */ /* 0x000fe2000800063f */
[----:B--2---:R-:W-:Y:S01]  /*06c0*/  ISETP.EQ.U32.AND P3, PT, R15, 0x1, PT ;  /* 0x000000010f00780c */ /* 0x004fe20003f62070 */
[----:B------:R-:W-:Y:S01]  /*06d0*/  IMAD.IADD R5, R5, 0x1, -R0 ;  /* 0x0000000105057824 */ /* 0x000fe200078e0a00 */
[----:B------:R-:W-:Y:S01]  /*06e0*/  LOP3.LUT R6, R3, 0xc, R6, 0x78, !PT ;  /* 0x0000000c03067812 */ /* 0x000fe200078e7806 */
[----:B-1----:R-:W-:-:S03]  /*06f0*/  IMAD.MOV R21, RZ, RZ, -R14 ;  /* 0x000000ffff157224 */ /* 0x002fc600078e0a0e */
[C---:B------:R-:W-:Y:S01]  /*0700*/  ISETP.NE.AND P1, PT, R5.reuse, 0x3, PT ;  /* 0x000000030500780c */ /* 0x040fe20003f25270 */
[----:B0-----:R-:W-:Y:S01]  /*0710*/  @!UP0 ULEA UR6, UR7, UR6, 0x18 ;  /* 0x0000000607068291 */ /* 0x001fe2000f8ec03f */
[----:B------:R-:W-:Y:S02]  /*0720*/  VOTEU.ALL UP0, P0 ;  /* 0x00000000003f7886 */ /* 0x000fe40000000000 */
[----:B------:R-:W-:Y:S01]  /*0730*/  ISETP.EQ.OR P1, PT, R5, RZ, !P1 ;  /* 0x000000ff0500720c */ /* 0x000fe20004f22670 */
[----:B----4-:R-:W-:Y:S01]  /*0740*/  IMAD.MOV R7, RZ, RZ, -R10 ;  /* 0x000000ffff077224 */ /* 0x010fe200078e0a0a */
[----:B------:R-:W-:Y:S01]  /*0750*/  ISETP.LT.U32.AND P0, PT, R6, 0x2, !P2 ;  /* 0x000000020600780c */ /* 0x000fe20005701070 */
[----:B-----5:R-:W-:Y:S01]  /*0760*/  IMAD R3, R13, R21, R8 ;  /* 0x000000150d037224 */ /* 0x020fe200078e0208 */
[----:B------:R-:W-:Y:S01]  /*0770*/  ISETP.EQ.AND P1, PT, R2, RZ, P1 ;  /* 0x000000ff0200720c */ /* 0x000fe20000f22270 */
[----:B---3--:R-:W-:Y:S01]  /*0780*/  IMAD R12, R12, R7, UR8 ;  /* 0x000000080c0c7e24 */ /* 0x008fe2000f8e0207 */
[----:B------:R-:W-:Y:S01]  /*0790*/  ISETP.NE.AND P2, PT, R2, RZ, PT ;  /* 0x000000ff0200720c */ /* 0x000fe20003f45270 */
[----:B------:R-:W0:Y:S02]  /*07a0*/  FENCE.VIEW.ASYNC.S ;  /* 0x00000000000073c6 */ /* 0x000e240000000000 */
[----:B0-----:R0:W1:Y:S01]  /*07b0*/  @!UP0 SYNCS.EXCH.64 URZ, [UR6+0x90], UR4 ;  /* 0x00009004063f85b2 */ /* 0x0010620008000100 */
[----:B------:R-:W-:-:S02]  /*07c0*/  ISETP.NE.AND P4, PT, R3, R6, PT ;  /* 0x000000060300720c */ /* 0x000fc40003f85270 */
[----:B------:R-:W-:Y:S02]  /*07d0*/  SEL R4, RZ, 0x1, !P1 ;  /* 0x00000001ff047807 */ /* 0x000fe40004800000 */
[----:B------:R-:W-:Y:S02]  /*07e0*/  ISETP.EQ.OR P4, PT, R12, RZ, !P4 ;  /* 0x000000ff0c00720c */ /* 0x000fe40006782670 */
[----:B------:R-:W-:Y:S02]  /*07f0*/  LOP3.LUT R10, R110, 0x7f, RZ, 0xc0, !PT ;  /* 0x0000007f6e0a7812 */ /* 0x000fe400078ec0ff */
[----:B------:R-:W-:Y:S02]  /*0800*/  PLOP3.LUT P0, PT, P0, P4, PT, 0x80, 0x0 ;  /* 0x000000000000781c */ /* 0x000fe40000709070 */
[----:B------:R-:W-:Y:S01]  /*0810*/  SEL R4, R4, 0x2, P5 ;  /* 0x0000000204047807 */ /* 0x000fe20002800000 */
[----:B------:R0:W2:Y:S01]  /*0820*/  @!UP1 SYNCS.EXCH.64 URZ, [UR6+0x98], UR4 ;  /* 0x00009804063f95b2 */ /* 0x0000a20008000100 */
[----:B------:R-:W-:Y:S01]  /*0830*/  NOP ;  /* 0x0000000000007918 */ /* 0x000fe20000000000 */
[----:B------:R-:W-:Y:S08]  /*0840*/  @!P3 BRA `(.L_x_4) ;  /* 0x000000000008b947 */ /* 0x000ff00003800000 */
[----:B-12---:R-:W-:Y:S01]  /*0850*/  UCGABAR_ARV ;  /* 0x00000000000079c7 */ /* 0x006fe20008000000 */
[----:B------:R-:W-:Y:S05]  /*0860*/  BRA `(.L_x_5) ;  /* 0x0000000000047947 */ /* 0x000fea0003800000 */
.L_x_4:
[----:B-12---:R-:W-:Y:S01]  /*0870*/  NOP ;  /* 0x0000000000007918 */ /* 0x006fe20000000000 */
.L_x_5:
[----:B------:R-:W1:Y:S01]  /*0880*/  LDC R0, c[0x0][0x75c] ;  /* 0x0001d700ff007b82 */ /* 0x000e620000000800 */
[----:B------:R-:W-:Y:S01]  /*0890*/  IMAD.U32 R2, RZ, RZ, UR8 ;  /* 0x00000008ff027e24 */ /* 0x000fe2000f8e00ff */
[----:B------:R-:W-:Y:S01]  /*08a0*/  LOP3.LUT R130, R130, 0xffffefff, RZ, 0xc0, !PT ;  /* 0xffffefff82827812 */ /* 0x000fe200078ec0ff */
[----:B------:R-:W-:Y:S01]  /*08b0*/  IMAD.MOV.U32 R3, RZ, RZ, RZ ;  /* 0x000000ffff037224 */ /* 0x000fe200078e00ff */
[----:B-1----:R-:W-:-:S13]  /*08c0*/  ISETP.NE.AND P4, PT, R0, 0x1, PT ;  /* 0x000000010000780c */ /* 0x002fda0003f85270 */
[----:B------:R-:W1:Y:S01]  /*08d0*/  @P4 LDC R17, c[0x0][0x10] ;  /* 0x00000400ff114b82 */ /* 0x000e620000000800 */
[----:B------:R-:W-:Y:S01]  /*08e0*/  @P4 IMAD.MOV.U32 R9, RZ, RZ, RZ ;  /* 0x000000ffff094224 */ /* 0x000fe200078e00ff */
[----:B------:R-:W-:Y:S01]  /*08f0*/  @P4 LOP3.LUT R130, R130, 0x1000, RZ, 0xfc, !PT ;  /* 0x0000100082824812 */ /* 0x000fe200078efcff */
[----:B------:R-:W-:-:S05]  /*0900*/  @P4 IMAD.MOV.U32 R7, RZ, RZ, RZ ;  /* 0x000000ffff074224 */ /* 0x000fca00078e00ff */
[----:B------:R-:W2:Y:S01]  /*0910*/  @!P4 LDC R15, c[0x0][0xc] ;  /* 0x00000300ff0fcb82 */ /* 0x000ea20000000800 */
[----:B0-----:R-:W-:Y:S01]  /*0920*/  ULDC UR4, c[0x0][0xc] ;  /* 0x0000030000047ab9 */ /* 0x001fe20000000800 */
[----:B------:R-:W-:Y:S01]  /*0930*/  ULDC UR5, c[0x0][0x10] ;  /* 0x0000040000057ab9 */ /* 0x000fe20000000800 */
[----:B------:R-:W-:Y:S01]  /*0940*/  ULDC UR6, c[0x0][0x14] ;  /* 0x0000050000067ab9 */ /* 0x000fe20000000800 */
[----:B------:R-:W-:-:S04]  /*0950*/  UIMAD.WIDE.U32 UR4, UR4, UR5, URZ ;  /* 0x00000005040472a5 */ /* 0x000fc8000f8e003f */
[----:B------:R-:W-:Y:S02]  /*0960*/  UIMAD.WIDE.U32 UR30, UR4, UR6, URZ ;  /* 0x00000006041e72a5 */ /* 0x000fe4000f8e003f */
[----:B------:R-:W-:-:S04]  /*0970*/  UIMAD UR4, UR5, UR6, URZ ;  /* 0x00000006050472a4 */ /* 0x000fc8000f8e023f */
[----:B------:R-:W-:Y:S01]  /*0980*/  UIADD3 UR4, UR31, UR4, URZ ;  /* 0x000000041f047290 */ /* 0x000fe2000fffe03f */
[----:B-1----:R-:W-:-:S04]  /*0990*/  @P4 IMAD.WIDE.U32 R16, R17, UR8, R8 ;  /* 0x0000000811104c25 */ /* 0x002fc8000f8e0008 */
[----:B--2---:R-:W-:-:S04]  /*09a0*/  @!P4 IMAD.WIDE.U32 R14, R8, R15, R2 ;  /* 0x0000000f080ec225 */ /* 0x004fc800078e0002 */
[----:B------:R-:W-:Y:S02]  /*09b0*/  @P4 IMAD.MOV.U32 R2, RZ, RZ, R16 ;  /* 0x000000ffff024224 */ /* 0x000fe400078e0010 */
[----:B------:R-:W-:Y:S02]  /*09c0*/  @P4 IMAD.IADD R3, R17, 0x1, R7 ;  /* 0x0000000111034824 */ /* 0x000fe400078e0207 */
[----:B------:R-:W-:Y:S02]  /*09d0*/  @!P4 IMAD.MOV.U32 R2, RZ, RZ, R14 ;  /* 0x000000ffff02c224 */ /* 0x000fe400078e000e */
[----:B------:R-:W-:Y:S01]  /*09e0*/  @!P4 IMAD.MOV.U32 R3, RZ, RZ, R15 ;  /* 0x000000ffff03c224 */ /* 0x000fe200078e000f */
[----:B------:R-:W-:Y:S06]  /*09f0*/  @!P3 BRA `(.L_x_6) ;  /* 0x00000000000cb947 */ /* 0x000fec0003800000 */
[----:B------:R-:W-:Y:S01]  /*0a00*/  UCGABAR_WAIT ;  /* 0x0000000000007dc7 */ /* 0x000fe20008000000 */
[----:B------:R-:W-:Y:S01]  /*0a10*/  CCTL.IVALL ;  /* 0x00000000ff00798f */ /* 0x000fe20002000000 */
[----:B------:R-:W-:Y:S05]  /*0a20*/  BRA `(.L_x_7) ;  /* 0x0000000000047947 */ /* 0x000fea0003800000 */
.L_x_6:
[----:B------:R-:W-:Y:S06]  /*0a30*/  BAR.SYNC.DEFER_BLOCKING 0x0 ;  /* 0x0000000000007b1d */ /* 0x000fec0000010000 */
.L_x_7:
[----:B------:R-:W-:Y:S05]  /*0a40*/  @!P2 BRA `(.L_x_8) ;  /* 0x0000006000c8a947 */ /* 0x000fea0003800000 */
[----:B------:R-:W-:-:S13]  /*0a50*/  ISETP.GT.U32.AND P1, PT, R18, 0x1, PT ;  /* 0x000000011200780c */ /* 0x000fda0003f24070 */
[----:B------:R-:W-:Y:S05]  /*0a60*/  @P1 EXIT ;  /* 0x000000000000194d */ /* 0x000fea0003800000 */
[----:B------:R-:W-:Y:S01]  /*0a70*/  ULDC.64 UR6, c[0x0][0x750] ;  /* 0x0001d40000067ab9 */ /* 0x000fe20000000a00 */
[----:B------:R-:W-:Y:S01]  /*0a80*/  PRMT R14, RZ, 0x7610, R14 ;  /* 0x00007610ff0e7816 */ /* 0x000fe2000000000e */
[----:B------:R-:W-:Y:S01]  /*0a90*/  IMAD.MOV.U32 R103, RZ, RZ, -0x1 ;  /* 0xffffffffff677424 */ /* 0x000fe200078e00ff */
[----:B------:R-:W-:Y:S01]  /*0aa0*/  ISETP.GE.U32.AND P1, PT, R2, UR6, PT ;  /* 0x0000000602007c0c */ /* 0x000fe2000bf26070 */
[----:B------:R-:W-:Y:S02]  /*0ab0*/  IMAD.MOV.U32 R7, RZ, RZ, -0x1 ;  /* 0xffffffffff077424 */ /* 0x000fe400078e00ff */
[----:B------:R-:W-:Y:S01]  /*0ac0*/  IMAD.MOV.U32 R5, RZ, RZ, -0x1 ;  /* 0xffffffffff057424 */ /* 0x000fe200078e00ff */
[----:B------:R-:W-:-:S13]  /*0ad0*/  ISETP.GE.U32.AND.EX P1, PT, R3, UR7, PT, P1 ;  /* 0x0000000703007c0c */ /* 0x000fda000bf26110 */
[----:B------:R-:W-:Y:S05]  /*0ae0*/  @P1 BRA `(.L_x_9) ;  /* 0x0000000400281947 */ /* 0x000fea0003800000 */
[----:B------:R-:W0:Y:S01]  /*0af0*/  LDC.64 R22, c[0x0][0x728] ;  /* 0x0001ca00ff167b82 */ /* 0x000e220000000a00 */
[----:B------:R-:W-:Y:S02]  /*0b00*/  IMAD.MOV.U32 R14, RZ, RZ, R2 ;  /* 0x000000ffff0e7224 */ /* 0x000fe400078e0002 */
[----:B------:R-:W-:-:S05]  /*0b10*/  IMAD.MOV.U32 R15, RZ, RZ, R3 ;  /* 0x000000ffff0f7224 */ /* 0x000fca00078e0003 */
[----:B------:R-:W1:Y:S08]  /*0b20*/  LDC R20, c[0x0][0x730] ;  /* 0x0001cc00ff147b82 */ /* 0x000e700000000800 */
[----:B------:R-:W2:Y:S01]  /*0b30*/  LDC.64 R24, c[0x0][0x720] ;  /* 0x0001c800ff187b82 */ /* 0x000ea20000000a00 */
[----:B0-----:R-:W-:-:S04]  /*0b40*/  ISETP.NE.U32.AND P1, PT, R22, RZ, PT ;  /* 0x000000ff1600720c */ /* 0x001fc80003f25070 */
[----:B------:R-:W-:-:S13]  /*0b50*/  ISETP.NE.AND.EX P1, PT, R23, RZ, PT, P1 ;  /* 0x000000ff1700720c */ /* 0x000fda0003f25310 */
[----:B-12---:R-:W-:Y:S05]  /*0b60*/  @!P1 BRA `(.L_x_10) ;  /* 0x0000000000289947 */ /* 0x006fea0003800000 */
[----:B------:R-:W0:Y:S02]  /*0b70*/  LDC R5, c[0x0][0x734] ;  /* 0x0001cd00ff057b82 */ /* 0x000e240000000800 */
[----:B0-----:R-:W-:-:S05]  /*0b80*/  IADD3 R5, P1, R2, R5, RZ ;  /* 0x0000000502057210 */ /* 0x001fca0007f3e0ff */
[----:B------:R-:W-:-:S04]  /*0b90*/  IMAD.X R7, RZ, RZ, R3, P1 ;  /* 0x000000ffff077224 */ /* 0x000fc800008e0603 */
[----:B------:R-:W-:-:S04]  /*0ba0*/  IMAD.WIDE.U32 R14, R7, R22, RZ ;  /* 0x00000016070e7225 */ /* 0x000fc800078e00ff */
[----:B------:R-:W-:-:S04]  /*0bb0*/  IMAD.WIDE.U32 R16, P1, R5, R23, R14 ;  /* 0x0000001705107225 */ /* 0x000fc8000782000e */
[----:B------:R-:W-:-:S04]  /*0bc0*/  IMAD.WIDE.U32 R14, R5, R22, RZ ;  /* 0x00000016050e7225 */ /* 0x000fc800078e00ff */
[----:B------:R-:W-:Y:S01]  /*0bd0*/  IMAD.X R19, RZ, RZ, RZ, P1 ;  /* 0x000000ffff137224 */ /* 0x000fe200008e06ff */
[----:B------:R-:W-:Y:S01]  /*0be0*/  IADD3 RZ, P1, R15, R16, RZ ;  /* 0x000000100fff7210 */ /* 0x000fe20007f3e0ff */
[----:B------:R-:W-:-:S04]  /*0bf0*/  IMAD.MOV.U32 R18, RZ, RZ, R17 ;  /* 0x000000ffff127224 */ /* 0x000fc800078e0011 */
[----:B------:R-:W-:-:S08]  /*0c00*/  IMAD.WIDE.U32.X R14, R7, R23, R18, P1 ;  /* 0x00000017070e7225 */ /* 0x000fd000008e0412 */
.L_x_10:
[----:B------:R-:W0:Y:S01]  /*0c10*/  LDC.64 R28, c[0x0][0x740] ;  /* 0x0001d000ff1c7b82 */ /* 0x000e220000000a00 */
[-CC-:B------:R-:W-:Y:S02]  /*0c20*/  SHF.R.U64 R27, R14, R20.reuse, R15.reuse ;  /* 0x000000140e1b7219 */ /* 0x180fe4000000120f */
[----:B------:R-:W-:Y:S02]  /*0c30*/  SHF.R.U32.HI R5, RZ, R20, R15 ;  /* 0x00000014ff057219 */ /* 0x000fe4000001160f */
[----:B------:R-:W-:-:S03]  /*0c40*/  IADD3 R7, P1, RZ, -R27, RZ ;  /* 0x8000001bff077210 */ /* 0x000fc60007f3e0ff */
[----:B------:R-:W1:Y:S02]  /*0c50*/  LDC R22, c[0x0][0x718] ;  /* 0x0001c600ff167b82 */ /* 0x000e640000000800 */
[----:B------:R-:W-:Y:S02]  /*0c60*/  IMAD.X R5, RZ, RZ, ~R5, P1 ;  /* 0x000000ffff057224 */ /* 0x000fe400008e0e05 */
[----:B------:R-:W-:-:S04]  /*0c70*/  IMAD.WIDE.U32 R14, R7, R24, R2 ;  /* 0x00000018070e7225 */ /* 0x000fc800078e0002 */
[----:B------:R-:W2:Y:S01]  /*0c80*/  LDC R20, c[0x0][0x708] ;  /* 0x0001c200ff147b82 */ /* 0x000ea20000000800 */
[----:B------:R-:W-:Y:S02]  /*0c90*/  IMAD R16, R5, R24, RZ ;  /* 0x0000001805107224 */ /* 0x000fe400078e02ff */
[----:B------:R-:W-:Y:S02]  /*0ca0*/  IMAD.MOV.U32 R5, RZ, RZ, -0x1 ;  /* 0xffffffffff057424 */ /* 0x000fe400078e00ff */
[----:B------:R-:W-:Y:S02]  /*0cb0*/  IMAD R7, R7, R25, R16 ;  /* 0x0000001907077224 */ /* 0x000fe400078e0210 */
[----:B------:R-:W-:Y:S01]  /*0cc0*/  IMAD R25, R13, R21, R8 ;  /* 0x000000150d197224 */ /* 0x000fe200078e0208 */
[----:B------:R-:W3:Y:S01]  /*0cd0*/  LDC R26, c[0x0][0x758] ;  /* 0x0001d600ff1a7b82 */ /* 0x000ee20000000800 */
[----:B------:R-:W-:Y:S01]  /*0ce0*/  IMAD.IADD R7, R15, 0x1, R7 ;  /* 0x000000010f077824 */ /* 0x000fe200078e0207 */
[----:B0-----:R-:W-:Y:S01]  /*0cf0*/  ISETP.NE.U32.AND P1, PT, R28, RZ, PT ;  /* 0x000000ff1c00720c */ /* 0x001fe20003f25070 */
[----:B------:R-:W-:-:S03]  /*0d00*/  IMAD.MOV.U32 R21, RZ, RZ, 0x1 ;  /* 0x00000001ff157424 */ /* 0x000fc600078e00ff */
[----:B------:R-:W-:Y:S02]  /*0d10*/  ISETP.NE.AND.EX P1, PT, R29, RZ, PT, P1 ;  /* 0x000000ff1d00720c */ /* 0x000fe40003f25310 */
[----:B------:R-:W0:Y:S01]  /*0d20*/  LDC R24, c[0x0][0x700] ;  /* 0x0001c000ff187b82 */ /* 0x000e220000000800 */
[-CC-:B-1----:R-:W-:Y:S02]  /*0d30*/  SHF.R.U64 R18, R14, R22.reuse, R7.reuse ;  /* 0x000000160e127219 */ /* 0x182fe40000001207 */
[----:B------:R-:W-:-:S05]  /*0d40*/  SHF.R.U32.HI R7, RZ, R22, R7 ;  /* 0x00000016ff077219 */ /* 0x000fca0000011607 */
[----:B------:R-:W1:Y:S01]  /*0d50*/  LDC R19, c[0x0][0x748] ;  /* 0x0001d200ff137b82 */ /* 0x000e620000000800 */
[-CC-:B--2---:R-:W-:Y:S02]  /*0d60*/  SHF.R.U64 R22, R18, R20.reuse, R7.reuse ;  /* 0x0000001412167219 */ /* 0x184fe40000001207 */
[----:B------:R-:W-:-:S05]  /*0d70*/  SHF.R.U32.HI R7, RZ, R20, R7 ;  /* 0x00000014ff077219 */ /* 0x000fca0000011607 */
[----:B------:R-:W2:Y:S01]  /*0d80*/  LDC R30, c[0x0][0x738] ;  /* 0x0001ce00ff1e7b82 */ /* 0x000ea20000000800 */
[-CC-:B---3--:R-:W-:Y:S02]  /*0d90*/  SHF.R.U64 R20, R22, R26.reuse, R7.reuse ;  /* 0x0000001a16147219 */ /* 0x188fe40000001207 */
[-C--:B------:R-:W-:Y:S02]  /*0da0*/  SHF.L.U32 R5, R5, R26.reuse, RZ ;  /* 0x0000001a05057219 */ /* 0x080fe400000006ff */
[----:B------:R-:W-:Y:S01]  /*0db0*/  SHF.R.U32.HI R9, RZ, R26, R7 ;  /* 0x0000001aff097219 */ /* 0x000fe20000011607 */
[----:B------:R-:W-:Y:S01]  /*0dc0*/  IMAD.MOV.U32 R8, RZ, RZ, R20 ;  /* 0x000000ffff087224 */ /* 0x000fe200078e0014 */
[----:B------:R-:W-:Y:S01]  /*0dd0*/  LOP3.LUT R7, RZ, R5, RZ, 0x33, !PT ;  /* 0x00000005ff077212 */ /* 0x000fe200078e33ff */
[----:B------:R-:W3:Y:S01]  /*0de0*/  LDC R23, c[0x0][0x710] ;  /* 0x0001c400ff177b82 */ /* 0x000ee20000000800 */
[----:B------:R-:W-:Y:S05]  /*0df0*/  @!P1 BRA `(.L_x_11) ;  /* 0x0000000000289947 */ /* 0x000fea0003800000 */
[----:B------:R-:W4:Y:S02]  /*0e00*/  LDC R5, c[0x0][0x74c] ;  /* 0x0001d300ff057b82 */ /* 0x000f240000000800 */
[----:B----4-:R-:W-:-:S05]  /*0e10*/  IADD3 R5, P1, R20, R5, RZ ;  /* 0x0000000514057210 */ /* 0x010fca0007f3e0ff */
        /* <DEDUP_REMOVED lines=8> */
.L_x_11:
[----:B-1----:R-:W-:Y:S01]  /*0ea0*/  SHF.R.U64 R9, R8, R19, R9 ;  /* 0x0000001308097219 */ /* 0x002fe20000001209 */
[----:B------:R-:W-:Y:S01]  /*0eb0*/  IMAD.MOV.U32 R14, RZ, RZ, 0x1 ;  /* 0x00000001ff0e7424 */ /* 0x000fe200078e00ff */
[----:B------:R-:W-:Y:S01]  /*0ec0*/  LOP3.LUT R8, R22, R7, RZ, 0xc0, !PT ;  /* 0x0000000716087212 */ /* 0x000fe200078ec0ff */
[----:B0-----:R-:W-:Y:S01]  /*0ed0*/  VIADD R7, R24, 0xffffffff ;  /* 0xffffffff18077836 */ /* 0x001fe20000000000 */
[----:B------:R-:W-:Y:S01]  /*0ee0*/  SHF.L.U32 R5, R21, R26, RZ ;  /* 0x0000001a15057219 */ /* 0x000fe200000006ff */
[----:B------:R-:W-:Y:S01]  /*0ef0*/  IMAD.MOV R13, RZ, RZ, -R9 ;  /* 0x000000ffff0d7224 */ /* 0x000fe200078e0a09 */
[----:B------:R-:W-:Y:S02]  /*0f00*/  SEL R12, R12, R25, !P4 ;  /* 0x000000190c0c7207 */ /* 0x000fe40006000000 */
[----:B------:R-:W-:Y:S01]  /*0f10*/  LOP3.LUT R7, R18, R7, RZ, 0xc0, !PT ;  /* 0x0000000712077212 */ /* 0x000fe200078ec0ff */
[----:B------:R-:W-:Y:S02]  /*0f20*/  IMAD R9, R5, R9, R8 ;  /* 0x0000000905097224 */ /* 0x000fe400078e0208 */
[----:B--2---:R-:W-:-:S02]  /*0f30*/  IMAD R5, R13, R30, R20 ;  /* 0x0000001e0d057224 */ /* 0x004fc400078e0214 */
[----:B---3--:R-:W-:Y:S02]  /*0f40*/  IMAD R12, R9, R23, R12 ;  /* 0x00000017090c7224 */ /* 0x008fe400078e020c */
[----:B------:R-:W-:-:S05]  /*0f50*/  IMAD R5, R5, R24, R7 ;  /* 0x0000001805057224 */ /* 0x000fca00078e0207 */
[----:B------:R-:W-:Y:S02]  /*0f60*/  SEL R7, R5, R12, !P4 ;  /* 0x0000000c05077207 */ /* 0x000fe40006000000 */
[----:B------:R-:W-:Y:S01]  /*0f70*/  SEL R103, R12, R5, !P4 ;  /* 0x000000050c677207 */ /* 0x000fe20006000000 */
[----:B------:R-:W-:-:S07]  /*0f80*/  IMAD.MOV.U32 R5, RZ, RZ, R27 ;  /* 0x000000ffff057224 */ /* 0x000fce00078e001b */
.L_x_9:
[----:B------:R-:W-:-:S08]  /*0f90*/  NOP ;  /* 0x0000000000007918 */ /* 0x000fd00000000000 */
[----:B------:R-:W0:Y:S02]  /*0fa0*/  USETMAXREG.TRY_ALLOC.CTAPOOL UP0, 0xe8 ;  /* 0x000000e8000079c8 */ /* 0x000e240008000600 */
[----:B0-----:R-:W-:-:S13]  /*0fb0*/  PLOP3.LUT P1, PT, PT, PT, UP0, 0x80, 0x0 ;  /* 0x000000000000781c */ /* 0x001fda0003f2f008 */
[----:B------:R-:W-:Y:S05]  /*0fc0*/  @!P1 BRA `(.L_x_9) ;  /* 0xfffffffc00f09947 */ /* 0x000fea000383ffff */
[----:B------:R-:W-:Y:S01]  /*0fd0*/  ULDC.64 UR6, c[0x0][0x698] ;  /* 0x0001a60000067ab9 */ /* 0x000fe20000000a00 */
[----:B------:R-:W-:Y:S01]  /*0fe0*/  ULDC.64 UR14, c[0x0][0x208] ;  /* 0x00008200000e7ab9 */ /* 0x000fe20000000a00 */
[----:B------:R-:W-:-:S04]  /*0ff0*/  ISETP.NE.U32.AND P1, PT, RZ, UR6, PT ;  /* 0x00000006ff007c0c */ /* 0x000fc8000bf25070 */
[----:B------:R-:W-:-:S13]  /*1000*/  ISETP.NE.AND.EX P1, PT, RZ, UR7, PT, P1 ;  /* 0x00000007ff007c0c */ /* 0x000fda000bf25310 */
[----:B------:R-:W-:Y:S05]  /*1010*/  @!P1 BRA `(.L_x_12) ;  /* 0x00000000001c9947 */ /* 0x000fea0003800000 */
[----:B------:R-:W0:Y:S02]  /*1020*/  LDC.64 R8, c[0x0][0x698] ;  /* 0x0001a600ff087b82 */ /* 0x000e240000000a00 */
[----:B0-----:R-:W2:Y:S02]  /*1030*/  LDG.E.64 R8, desc[UR14][R8.64] ;  /* 0x0000000e08087981 */ /* 0x001ea4000c1e1b00 */
[----:B--2---:R-:W-:-:S04]  /*1040*/  ISETP.NE.U32.AND P1, PT, R8, RZ, PT ;  /* 0x000000ff0800720c */ /* 0x004fc80003f25070 */
[----:B------:R-:W-:-:S13]  /*1050*/  ISETP.NE.AND.EX P1, PT, R9, RZ, PT, P1 ;  /* 0x000000ff0900720c */ /* 0x000fda0003f25310 */
[----:B------:R-:W-:Y:S05]  /*1060*/  @!P1 BRA `(.L_x_12) ;  /* 0x0000000000089947 */ /* 0x000fea0003800000 */
[----:B------:R0:W5:Y:S01]  /*1070*/  LD.E R117, desc[UR14][R8.64] ;  /* 0x0000000e08757980 */ /* 0x000162000c101900 */
[----:B------:R-:W-:Y:S05]  /*1080*/  BRA `(.L_x_13) ;  /* 0x0000000000207947 */ /* 0x000fea0003800000 */
.L_x_12:
[----:B------:R-:W-:Y:S02]  /*1090*/  ULDC.64 UR6, c[0x0][0x688] ;  /* 0x0001a20000067ab9 */ /* 0x000fe40000000a00 */
[----:B------:R-:W-:-:S04]  /*10a0*/  ISETP.NE.U32.AND P1, PT, RZ, UR6, PT ;  /* 0x00000006ff007c0c */ /* 0x000fc8000bf25070 */
[----:B------:R-:W-:-:S13]  /*10b0*/  ISETP.NE.AND.EX P1, PT, RZ, UR7, PT, P1 ;  /* 0x00000007ff007c0c */ /* 0x000fda000bf25310 */
[----:B------:R-:W-:Y:S05]  /*10c0*/  @!P1 BRA `(.L_x_14) ;  /* 0x00000000000c9947 */ /* 0x000fea0003800000 */
[----:B------:R-:W0:Y:S02]  /*10d0*/  LDC.64 R8, c[0x0][0x688] ;  /* 0x0001a200ff087b82 */ /* 0x000e240000000a00 */
[----:B0-----:R1:W5:Y:S01]  /*10e0*/  LDG.E R117, desc[UR14][R8.64] ;  /* 0x0000000e08757981 */ /* 0x001362000c1e1900 */
[----:B------:R-:W-:Y:S05]  /*10f0*/  BRA `(.L_x_13) ;  /* 0x0000000000047947 */ /* 0x000fea0003800000 */
.L_x_14:
[----:B------:R-:W2:Y:S02]  /*1100*/  LDC R117, c[0x0][0x680] ;  /* 0x0001a000ff757b82 */ /* 0x000ea40000000800 */
.L_x_13:
[----:B------:R-:W-:Y:S02]  /*1110*/  ULDC.64 UR6, c[0x0][0x6a0] ;  /* 0x0001a80000067ab9 */ /* 0x000fe40000000a00 */
[----:B------:R-:W-:-:S04]  /*1120*/  ISETP.NE.U32.AND P1, PT, RZ, UR6, PT ;  /* 0x00000006ff007c0c */ /* 0x000fc8000bf25070 */
[----:B------:R-:W-:-:S13]  /*1130*/  ISETP.NE.AND.EX P1, PT, RZ, UR7, PT, P1 ;  /* 0x00000007ff007c0c */ /* 0x000fda000bf25310 */
[----:B------:R-:W-:Y:S05]  /*1140*/  @!P1 BRA `(.L_x_15) ;  /* 0x00000000001c9947 */ /* 0x000fea0003800000 */
[----:B01----:R-:W0:Y:S02]  /*1150*/  LDC.64 R8, c[0x0][0x6a0] ;  /* 0x0001a800ff087b82 */ /* 0x003e240000000a00 */
[----:B0-----:R-:W3:Y:S02]  /*1160*/  LDG.E.64 R8, desc[UR14][R8.64] ;  /* 0x0000000e08087981 */ /* 0x001ee4000c1e1b00 */
[----:B---3--:R-:W-:-:S04]  /*1170*/  ISETP.NE.U32.AND P1, PT, R8, RZ, PT ;  /* 0x000000ff0800720c */ /* 0x008fc80003f25070 */
[----:B------:R-:W-:-:S13]  /*1180*/  ISETP.NE.AND.EX P1, PT, R9, RZ, PT, P1 ;  /* 0x000000ff0900720c */ /* 0x000fda0003f25310 */
[----:B------:R-:W-:Y:S05]  /*1190*/  @!P1 BRA `(.L_x_15) ;  /* 0x0000000000089947 */ /* 0x000fea0003800000 */
[----:B------:R0:W5:Y:S01]  /*11a0*/  LD.E R116, desc[UR14][R8.64] ;  /* 0x0000000e08747980 */ /* 0x000162000c101900 */
[----:B------:R-:W-:Y:S05]  /*11b0*/  BRA `(.L_x_16) ;  /* 0x0000000000207947 */ /* 0x000fea0003800000 */
.L_x_15:
[----:B------:R-:W-:Y:S02]  /*11c0*/  ULDC.64 UR6, c[0x0][0x690] ;  /* 0x0001a40000067ab9 */ /* 0x000fe40000000a00 */
[----:B------:R-:W-:-:S04]  /*11d0*/  ISETP.NE.U32.AND P1, PT, RZ, UR6, PT ;  /* 0x00000006ff007c0c */ /* 0x000fc8000bf25070 */
[----:B------:R-:W-:-:S13]  /*11e0*/  ISETP.NE.AND.EX P1, PT, RZ, UR7, PT, P1 ;  /* 0x00000007ff007c0c */ /* 0x000fda000bf25310 */
[----:B------:R-:W-:Y:S05]  /*11f0*/  @!P1 BRA `(.L_x_17) ;  /* 0x00000000000c9947 */ /* 0x000fea0003800000 */
[----:B01----:R-:W0:Y:S02]  /*1200*/  LDC.64 R8, c[0x0][0x690] ;  /* 0x0001a400ff087b82 */ /* 0x003e240000000a00 */
[----:B0-----:R1:W5:Y:S01]  /*1210*/  LDG.E R116, desc[UR14][R8.64] ;  /* 0x0000000e08747981 */ /* 0x001362000c1e1900 */
[----:B------:R-:W-:Y:S05]  /*1220*/  BRA `(.L_x_16) ;  /* 0x0000000000047947 */ /* 0x000fea0003800000 */
.L_x_17:
[----:B------:R-:W3:Y:S02]  /*1230*/  LDC R116, c[0x0][0x684] ;  /* 0x0001a100ff747b82 */ /* 0x000ee40000000800 */
.L_x_16:
[----:B------:R-:W-:-:S13]  /*1240*/  LOP3.LUT P1, RZ, R14, 0xff, RZ, 0xc0, !PT ;  /* 0x000000ff0eff7812 */ /* 0x000fda000782c0ff */
[----:B------:R-:W-:Y:S05]  /*1250*/  @!P1 EXIT ;  /* 0x000000000000994d */ /* 0x000fea0003800000 */
[----:B------:R-:W4:Y:S01]  /*1260*/  LDC.64 R16, c[0x0][0x288] ;  /* 0x0000a200ff107b82 */ /* 0x000f220000000a00 */
[----:B01----:R-:W-:Y:S01]  /*1270*/  SHF.R.U32.HI R8, RZ, 0x2, R110 ;  /* 0x00000002ff087819 */ /* 0x003fe2000001166e */
[----:B------:R-:W-:Y:S01]  /*1280*/  ULDC.64 UR6, c[0x0][0x6c8] ;  /* 0x0001b20000067ab9 */ /* 0x000fe20000000a00 */
[----:B------:R-:W-:Y:S01]  /*1290*/  SHF.R.U32.HI R12, RZ, 0x5, R10 ;  /* 0x00000005ff0c7819 */ /* 0x000fe2000001160a */
[----:B------:R-:W-:Y:S01]  /*12a0*/  IMAD.SHL.U32 R10, R112, 0x20, RZ ;  /* 0x00000020700a7824 */ /* 0x000fe200078e00ff */
[----:B------:R-:W-:Y:S01]  /*12b0*/  LOP3.LUT R9, R8, 0x7, RZ, 0xc0, !PT ;  /* 0x0000000708097812 */ /* 0x000fe200078ec0ff */
[----:B------:R-:W-:Y:S01]  /*12c0*/  IMAD.SHL.U32 R8, R110, 0x200, RZ ;  /* 0x000002006e087824 */ /* 0x000fe200078e00ff */
[----:B------:R-:W-:Y:S01]  /*12d0*/  USHF.L.U64.HI UR5, UR6, 0x3, UR7 ;  /* 0x0000000306057899 */ /* 0x000fe20008010207 */
[----:B------:R-:W-:Y:S01]  /*12e0*/  IMAD.SHL.U32 R14, R12, 0x10, RZ ;  /* 0x000000100c0e7824 */ /* 0x000fe200078e00ff */
[----:B------:R-:W-:Y:S01]  /*12f0*/  LOP3.LUT R13, R10, 0x1c00, RZ, 0xc0, !PT ;  /* 0x00001c000a0d7812 */ /* 0x000fe200078ec0ff */
[----:B------:R-:W0:Y:S01]  /*1300*/  LDC R113, c[0x0][0x758] ;  /* 0x0001d600ff717b82 */ /* 0x000e220000000800 */
[--C-:B------:R-:W-:Y:S01]  /*1310*/  IMAD R15, R12, -0x10, -R9.reuse ;  /* 0xfffffff00c0f7824 */ /* 0x100fe200078e0a09 */
[----:B------:R-:W-:Y:S01]  /*1320*/  LOP3.LUT R12, R11, 0x1, RZ, 0xc0, !PT ;  /* 0x000000010b0c7812 */ /* 0x000fe200078ec0ff */
[----:B------:R-:W-:Y:S01]  /*1330*/  ULDC UR7, c[0x0][0x284] ;  /* 0x0000a10000077ab9 */ /* 0x000fe20000000800 */
[----:B------:R-:W-:Y:S01]  /*1340*/  LOP3.LUT R10, R13, 0x200, R8, 0xf8, !PT ;  /* 0x000002000d0a7812 */ /* 0x000fe200078ef808 */
[----:B------:R-:W-:Y:S01]  /*1350*/  IMAD.SHL.U32 R8, R11, 0x40, RZ ;  /* 0x000000400b087824 */ /* 0x000fe200078e00ff */
[----:B------:R-:W-:Y:S01]  /*1360*/  LOP3.LUT R115, R14, 0xfffffff0, R9, 0xe2, !PT ;  /* 0xfffffff00e737812 */ /* 0x000fe200078ee209 */
[C---:B------:R-:W-:Y:S01]  /*1370*/  IMAD.SHL.U32 R9, R110.reuse, 0x10, RZ ;  /* 0x000000106e097824 */ /* 0x040fe200078e00ff */
[----:B------:R-:W-:Y:S01]  /*1380*/  LOP3.LUT R11, R110, 0x3, RZ, 0xc0, !PT ;  /* 0x000000036e0b7812 */ /* 0x000fe200078ec0ff */
[----:B------:R-:W-:Y:S01]  /*1390*/  IMAD.MOV.U32 R14, RZ, RZ, -0x1 ;  /* 0xffffffffff0e7424 */ /* 0x000fe200078e00ff */
[----:B------:R-:W-:Y:S01]  /*13a0*/  LOP3.LUT R115, R115, 0x40, R8, 0xf8, !PT ;  /* 0x0000004073737812 */ /* 0x000fe200078ef808 */
[----:B------:R-:W-:Y:S01]  /*13b0*/  IMAD R12, R12, -0x40, R15 ;  /* 0xffffffc00c0c7824 */ /* 0x000fe200078e020f */
[----:B------:R-:W-:Y:S01]  /*13c0*/  LOP3.LUT R10, R10, 0x1c0, R9, 0xf8, !PT ;  /* 0x000001c00a0a7812 */ /* 0x000fe200078ef809 */
[----:B------:R-:W-:Y:S01]  /*13d0*/  IMAD.SHL.U32 R110, R110, 0x2, RZ ;  /* 0x000000026e6e7824 */ /* 0x000fe200078e00ff */
[----:B------:R-:W-:Y:S01]  /*13e0*/  SHF.R.U32.HI R112, RZ, 0x7, R112 ;  /* 0x00000007ff707819 */ /* 0x000fe20000011670 */
[----:B----4-:R-:W-:Y:S01]  /*13f0*/  VIADD R8, R17, 0x3f ;  /* 0x0000003f11087836 */ /* 0x010fe20000000000 */
[----:B------:R-:W-:Y:S01]  /*1400*/  LOP3.LUT R154, R4, 0x1, RZ, 0xfc, !PT ;  /* 0x00000001049a7812 */ /* 0x000fe200078efcff */
[----:B------:R-:W-:Y:S01]  /*1410*/  IMAD R114, R11, -0x2, R16 ;  /* 0xfffffffe0b727824 */ /* 0x000fe200078e0210 */
[----:B------:R-:W-:Y:S01]  /*1420*/  CS2R R108, SRZ ;  /* 0x00000000006c7805 */ /* 0x000fe2000001ff00 */
[----:B------:R-:W-:Y:S01]  /*1430*/  IMAD.MOV.U32 R16, RZ, RZ, 0x1 ;  /* 0x00000001ff107424 */ /* 0x000fe200078e00ff */
[----:B------:R-:W-:Y:S01]  /*1440*/  SHF.R.S32.HI R9, RZ, 0x1f, R8 ;  /* 0x0000001fff097819 */ /* 0x000fe20000011408 */
[----:B------:R-:W-:Y:S01]  /*1450*/  VIADD R106, R12, UR7 ;  /* 0x000000070c6a7c36 */ /* 0x000fe20008000000 */
[----:B------:R-:W-:Y:S01]  /*1460*/  SHF.R.U32.HI R105, RZ, 0x3, R10 ;  /* 0x00000003ff697819 */ /* 0x000fe2000001160a */
[----:B------:R-:W-:Y:S01]  /*1470*/  USHF.L.U32 UR6, UR6, 0x3, URZ ;  /* 0x0000000306067899 */ /* 0x000fe2000800063f */
[----:B------:R-:W-:-:S02]  /*1480*/  LEA.HI R9, R9, R8, RZ, 0x6 ;  /* 0x0000000809097211 */ /* 0x000fc400078f30ff */
[-C--:B0-----:R-:W-:Y:S02]  /*1490*/  SHF.L.U32 R14, R14, R113.reuse, RZ ;  /* 0x000000710e0e7219 */ /* 0x081fe400000006ff */
[----:B------:R-:W-:Y:S02]  /*14a0*/  SHF.R.S32.HI R111, RZ, 0x6, R9 ;  /* 0x00000006ff6f7819 */ /* 0x000fe40000011409 */
[----:B------:R-:W-:Y:S02]  /*14b0*/  SHF.L.U32 R113, R16, R113, RZ ;  /* 0x0000007110717219 */ /* 0x000fe400000006ff */
[----:B------:R-:W-:Y:S02]  /*14c0*/  VIMNMX R104, RZ, R111, PT ;  /* 0x0000006fff687248 */ /* 0x000fe40003fe0100 */
[----:B------:R-:W-:-:S03]  /*14d0*/  LOP3.LUT R107, RZ, R14, RZ, 0x33, !PT ;  /* 0x0000000eff6b7212 */ /* 0x000fc600078e33ff */
[----:B------:R-:W-:-:S07]  /*14e0*/  IMAD.IADD R104, R111, 0x1, -R104 ;  /* 0x000000016f687824 */ /* 0x000fce00078e0a68 */
.L_x_154:
[----:B------:R-:W0:Y:S01]  /*14f0*/  SHFL.IDX PT, R8, R112, RZ, 0x1f ;  /* 0x00001fff70087589 */ /* 0x000e2200000e0000 */
[----:B-1----:R-:W1:Y:S01]  /*1500*/  S2UR UR10, SR_CgaCtaId ;  /* 0x00000000000a79c3 */ /* 0x002e620000008800 */
[----:B------:R-:W-:Y:S01]  /*1510*/  ISETP.GE.AND P1, PT, R104, 0x1, PT ;  /* 0x000000016800780c */ /* 0x000fe20003f26270 */
[----:B------:R-:W-:Y:S01]  /*1520*/  UMOV UR9, 0x400 ;  /* 0x0000040000097882 */ /* 0x000fe20000000000 */
[----:B------:R-:W-:Y:S02]  /*1530*/  CS2R R54, SRZ ;  /* 0x0000000000367805 */ /* 0x000fe4000001ff00 */
[----:B------:R-:W-:Y:S02]  /*1540*/  CS2R R56, SRZ ;  /* 0x0000000000387805 */ /* 0x000fe4000001ff00 */
[----:B------:R-:W-:Y:S02]  /*1550*/  CS2R R58, SRZ ;  /* 0x00000000003a7805 */ /* 0x000fe4000001ff00 */
[----:B------:R-:W-:-:S02]  /*1560*/  CS2R R60, SRZ ;  /* 0x00000000003c7805 */ /* 0x000fc4000001ff00 */
[----:B------:R-:W-:Y:S02]  /*1570*/  CS2R R62, SRZ ;  /* 0x00000000003e7805 */ /* 0x000fe4000001ff00 */
[----:B------:R-:W-:Y:S02]  /*1580*/  CS2R R64, SRZ ;  /* 0x0000000000407805 */ /* 0x000fe4000001ff00 */
        /* <DEDUP_REMOVED lines=14> */
[----:B0-----:R-:W-:Y:S01]  /*1670*/  R2UR UR7, R8 ;  /* 0x00000000080772ca */ /* 0x001fe200000e0000 */
[----:B-1----:R-:W-:Y:S01]  /*1680*/  ULEA UR9, UR10, UR9, 0x18 ;  /* 0x000000090a097291 */ /* 0x002fe2000f8ec03f */
        /* <DEDUP_REMOVED lines=10> */
[----:B------:R-:W-:Y:S01]  /*1730*/  CS2R R50, SRZ ;  /* 0x0000000000327805 */ /* 0x000fe2000001ff00 */
[----:B------:R-:W-:Y:S01]  /*1740*/  ULEA.HI UR8, UR7, UR7, URZ, 0x1 ;  /* 0x0000000707087291 */ /* 0x000fe2000f8f083f */
[----:B------:R-:W-:-:S03]  /*1750*/  CS2R R52, SRZ ;  /* 0x0000000000347805 */ /* 0x000fc6000001ff00 */
[----:B------:R-:W-:-:S04]  /*1760*/  ULOP3.LUT UR8, UR8, 0xffffe, URZ, 0xc0, !UPT ;  /* 0x000ffffe08087892 */ /* 0x000fc8000f8ec03f */
[----:B------:R-:W-:-:S04]  /*1770*/  UIADD3 UR8, UR7, -UR8, URZ ;  /* 0x8000000807087290 */ /* 0x000fc8000fffe03f */
[----:B------:R-:W-:Y:S01]  /*1780*/  ULEA UR8, UR8, UR9, 0xc ;  /* 0x0000000908087291 */ /* 0x000fe2000f8e603f */
[----:B--234-:R-:W-:Y:S11]  /*1790*/  @!P1 BRA `(.L_x_18) ;  /* 0x0000000400209947 */ /* 0x01cff60003800000 */
[----:B------:R-:W-:Y:S01]  /*17a0*/  UIADD3 UR8, UR8, 0x180, URZ ;  /* 0x0000018008087890 */ /* 0x000fe2000fffe03f */
[----:B------:R-:W-:Y:S01]  /*17b0*/  R2UR UR7, R108 ;  /* 0x000000006c0772ca */ /* 0x000fe200000e0000 */
[----:B------:R-:W-:Y:S01]  /*17c0*/  IMAD.MOV.U32 R8, RZ, RZ, R104 ;  /* 0x000000ffff087224 */ /* 0x000fe200078e0068 */
[----:B------:R-:W-:Y:S01]  /*17d0*/  UPLOP3.LUT UP0, UPT, UPT, UPT, UPT, 0x40, 0x0 ;  /* 0x000000000000789c */ /* 0x000fe20003f0e870 */
[----:B------:R-:W-:Y:S01]  /*17e0*/  IMAD.MOV.U32 R9, RZ, RZ, R109 ;  /* 0x000000ffff097224 */ /* 0x000fe200078e006d */
[----:B------:R-:W-:Y:S01]  /*17f0*/  USHF.R.U32.HI UR8, URZ, 0x4, UR8 ;  /* 0x000000043f087899 */ /* 0x000fe20008011608 */
[----:B------:R-:W-:-:S03]  /*1800*/  IMAD.MOV.U32 R10, RZ, RZ, R108 ;  /* 0x000000ffff0a7224 */ /* 0x000fc600078e006c */
[----:B------:R-:W-:-:S04]  /*1810*/  ULOP3.LUT UR8, UR8, 0x3fff, URZ, 0xc0, !UPT ;  /* 0x00003fff08087892 */ /* 0x000fc8000f8ec03f */
[----:B------:R-:W-:-:S12]  /*1820*/  ULOP3.LUT UR16, UR8, 0x10000, URZ, 0xfc, !UPT ;  /* 0x0001000008107892 */ /* 0x000fd8000f8efc3f */
.L_x_25:
[----:B------:R-:W-:-:S13]  /*1830*/  ISETP.NE.AND P2, PT, R154, 0x3, PT ;  /* 0x000000039a00780c */ /* 0x000fda0003f45270 */
[----:B01--4-:R-:W-:Y:S05]  /*1840*/  @!P2 BRA `(.L_x_19) ;  /* 0x000000000004a947 */ /* 0x013fea0003800000 */
[----:B------:R-:W-:Y:S01]  /*1850*/  BPT.TRAP 0x1 ;  /* 0x000000040000795c */ /* 0x000fe20000300000 */
.L_x_19:
[----:B------:R-:W0:Y:S01]  /*1860*/  S2UR UR9, SR_CgaCtaId ;  /* 0x00000000000979c3 */ /* 0x000e220000008800 */
[----:B------:R-:W-:Y:S01]  /*1870*/  UMOV UR8, 0x400 ;  /* 0x0000040000087882 */ /* 0x000fe20000000000 */
[----:B------:R-:W-:Y:S01]  /*1880*/  SHF.L.U32 R12, R9, 0x1f, RZ ;  /* 0x0000001f090c7819 */ /* 0x000fe200000006ff */
[----:B0-----:R-:W-:-:S04]  /*1890*/  ULEA UR17, UR9, UR8, 0x18 ;  /* 0x0000000809117291 */ /* 0x001fc8000f8ec03f */
[----:B------:R-:W-:-:S09]  /*18a0*/  ULEA UR8, UR7, UR17, 0x3 ;  /* 0x0000001107087291 */ /* 0x000fd2000f8e183f */
[----:B------:R0:W1:Y:S01]  /*18b0*/  SYNCS.PHASECHK.TRANS64.TRYWAIT P1, [UR8], R12 ;  /* 0x0000000cff0075a7 */ /* 0x0000620008020148 */
[----:B------:R-:W-:Y:S05]  /*18c0*/  @!P2 BRA `(.L_x_20) ;  /* 0x000000000004a947 */ /* 0x000fea0003800000 */
[----:B------:R-:W-:Y:S01]  /*18d0*/  BPT.TRAP 0x1 ;  /* 0x000000040000795c */ /* 0x000fe20000300000 */
.L_x_20:
[----:B------:R-:W-:-:S04]  /*18e0*/  IMAD.U32 R14, RZ, RZ, UR7 ;  /* 0x00000007ff0e7e24 */ /* 0x000fc8000f8e00ff */
[----:B------:R-:W-:Y:S01]  /*18f0*/  IMAD R11, R14, 0x800, R105 ;  /* 0x000008000e0b7824 */ /* 0x000fe200078e0269 */
[----:B-1----:R-:W-:Y:S06]  /*1900*/  @P1 BRA `(.L_x_21) ;  /* 0x0000000000081947 */ /* 0x002fec0003800000 */
[----:B------:R-:W1:Y:S02]  /*1910*/  SYNCS.PHASECHK.TRANS64.TRYWAIT P1, [UR8], R12 ;  /* 0x0000000cff0075a7 */ /* 0x000e640008020148 */
[----:B-1----:R-:W-:Y:S05]  /*1920*/  @!P1 BRA `(.L_x_22) ;  /* 0x0000006c002c9947 */ /* 0x002fea0003800000 */
.L_x_21:
[----:B------:R-:W-:Y:S01]  /*1930*/  LDS.64 R88, [R11+UR17+0x30180] ;  /* 0x030180110b587984 */ /* 0x000fe20008000a00 */
[----:B------:R-:W-:Y:S02]  /*1940*/  UIADD3 UR8, UR17, 0x20180, URZ ;  /* 0x0002018011087890 */ /* 0x000fe4000fffe03f */
[----:B------:R-:W-:Y:S01]  /*1950*/  ULEA UR13, UR7, UR16, 0xa ;  /* 0x00000010070d7291 */ /* 0x000fe2000f8e503f */
[----:B------:R-:W4:Y:S01]  /*1960*/  LDS.64 R90, [R11+UR17+0x30580] ;  /* 0x030580110b5a7984 */ /* 0x000f220008000a00 */
[----:B------:R-:W-:Y:S01]  /*1970*/  USHF.R.U32.HI UR8, URZ, 0x4, UR8 ;  /* 0x000000043f087899 */ /* 0x000fe20008011608 */
[----:B------:R-:W-:Y:S01]  /*1980*/  UMOV UR9, 0x80000020 ;  /* 0x8000002000097882 */ /* 0x000fe20000000000 */
[----:B------:R-:W-:Y:S02]  /*1990*/  UMOV UR11, 0x40000040 ;  /* 0x40000040000b7882 */ /* 0x000fe40000000000 */
[----:B------:R-:W-:-:S04]  /*19a0*/  ULOP3.LUT UR8, UR8, 0x3fff, URZ, 0xc0, !UPT ;  /* 0x00003fff08087892 */ /* 0x000fc8000f8ec03f */
[----:B------:R-:W-:-:S04]  /*19b0*/  ULOP3.LUT UR8, UR8, 0x10000, URZ, 0xfc, !UPT ;  /* 0x0001000008087892 */ /* 0x000fc8000f8efc3f */
[----:B------:R-:W-:-:S03]  /*19c0*/  ULEA UR12, UR7, UR8, 0x9 ;  /* 0x00000008070c7291 */ /* 0x000fc6000f8e483f */
[----:B------:R-:W-:-:S04]  /*19d0*/  UMOV UR8, UR13 ;  /* 0x0000000d00087c82 */ /* 0x000fc80008000000 */
[----:B------:R-:W-:Y:S01]  /*19e0*/  UMOV UR10, UR12 ;  /* 0x0000000c000a7c82 */ /* 0x000fe20008000000 */
[----:B----4-:R-:W-:-:S06]  /*19f0*/  WARPGROUP.ARRIVE ;  /* 0x00000000000079c5 */ /* 0x010fcc0000000000 */
[----:B------:R-:W-:Y:S01]  /*1a00*/  HGMMA.SP.64x64x32.F32 R56, gdesc[UR8], R56, UP0, R88, 0x0 ;  /* 0x08e05800083879f0 */ /* 0x000fe2000bf00a38 */
[----:B------:R-:W-:Y:S01]  /*1a10*/  UIADD3 UR8, UR13, 0x200, URZ ;  /* 0x000002000d087890 */ /* 0x000fe2000fffe03f */
[----:B------:R-:W-:-:S08]  /*1a20*/  UMOV UR9, 0x80000020 ;  /* 0x8000002000097882 */ /* 0x000fd00000000000 */
[----:B------:R-:W-:Y:S01]  /*1a30*/  HGMMA.SP.64x64x32.F32 R24, gdesc[UR8], R24, UP0, R90, 0x0 ;  /* 0x08e05a00081879f0 */ /* 0x000fe2000bf00a18 */
[----:B------:R-:W-:Y:S02]  /*1a40*/  UIADD3 UR8, UR13, 0x2, URZ ;  /* 0x000000020d087890 */ /* 0x000fe4000fffe03f */
[----:B------:R-:W-:Y:S01]  /*1a50*/  UIADD3 UR10, UR12, 0x4, URZ ;  /* 0x000000040c0a7890 */ /* 0x000fe2000fffe03f */
[----:B------:R-:W-:Y:S01]  /*1a60*/  UMOV UR9, 0x80000020 ;  /* 0x8000002000097882 */ /* 0x000fe20000000000 */
[----:B------:R-:W-:-:S07]  /*1a70*/  UMOV UR11, 0x40000040 ;  /* 0x40000040000b7882 */ /* 0x000fce0000000000 */
[----:B------:R-:W-:Y:S01]  /*1a80*/  HGMMA.SP.64x64x32.F32 R56, gdesc[UR8], R56, R89, 0x0 ;  /* 0x08e05900083879f0 */ /* 0x000fe20008700a38 */
[----:B------:R-:W-:Y:S01]  /*1a90*/  UIADD3 UR8, UR13, 0x202, URZ ;  /* 0x000002020d087890 */ /* 0x000fe2000fffe03f */
[----:B------:R-:W-:-:S08]  /*1aa0*/  UMOV UR9, 0x80000020 ;  /* 0x8000002000097882 */ /* 0x000fd00000000000 */
[----:B------:R-:W-:Y:S03]  /*1ab0*/  HGMMA.SP.64x64x32.F32 R24, gdesc[UR8], R24, R91, 0x0, gsb0 ;  /* 0x08e05b00081879f0 */ /* 0x000fe60008000a18 */
[----:B------:R-:W-:Y:S02]  /*1ac0*/  WARPGROUP.DEPBAR.LE gsb0, 0x0 ;  /* 0x00008000000079c5 */ /* 0x000fe40000010000 */
[----:B------:R-:W-:Y:S05]  /*1ad0*/  @!P2 BRA `(.L_x_23) ;  /* 0x000000000004a947 */ /* 0x000fea0003800000 */
[----:B------:R-:W-:Y:S01]  /*1ae0*/  BPT.TRAP 0x1 ;  /* 0x000000040000795c */ /* 0x000fe20000300000 */
.L_x_23:
[----:B------:R-:W-:Y:S02]  /*1af0*/  @P0 LEA R11, R10, UR17, 0x3 ;  /* 0x000000110a0b0c11 */ /* 0x000fe4000f8e18ff */
[----:B------:R-:W-:-:S03]  /*1b00*/  ISETP.GT.U32.AND P1, PT, R4, 0x1, PT ;  /* 0x000000010400780c */ /* 0x000fc60003f24070 */
[----:B------:R-:W-:-:S05]  /*1b10*/  @P0 VIADD R11, R11, 0x40 ;  /* 0x000000400b0b0836 */ /* 0x000fca0000000000 */
[----:B------:R-:W-:-:S04]  /*1b20*/  @P0 PRMT R11, R6, 0x654, R11 ;  /* 0x00000654060b0816 */ /* 0x000fc8000000000b */
[----:B------:R4:W-:Y:S01]  /*1b30*/  @P0 SYNCS.ARRIVE.TRANS64.RED.A1T0 RZ, [R11+URZ], RZ ;  /* 0x000000ff0bff09a7 */ /* 0x0009e2000810043f */
[----:B------:R-:W-:Y:S05]  /*1b40*/  @P1 BRA `(.L_x_24) ;  /* 0x0000000000041947 */ /* 0x000fea0003800000 */
[----:B------:R-:W-:Y:S01]  /*1b50*/  BPT.TRAP 0x1 ;  /* 0x000000040000795c */ /* 0x000fe20000300000 */
.L_x_24:
[----:B------:R-:W-:Y:S01]  /*1b60*/  UIADD3 UR7, UR7, 0x1, URZ ;  /* 0x0000000107077890 */ /* 0x000fe2000fffe03f */
[----:B------:R-:W-:Y:S01]  /*1b70*/  ISETP.GT.AND P2, PT, R8, 0x1, PT ;  /* 0x000000010800780c */ /* 0x000fe20003f44270 */
[----:B------:R-:W-:Y:S02]  /*1b80*/  VIADD R10, R10, 0x1 ;  /* 0x000000010a0a7836 */ /* 0x000fe40000000000 */
[----:B------:R-:W-:Y:S01]  /*1b90*/  UISETP.NE.AND UP0, UPT, UR7, 0x8, UPT ;  /* 0x000000080700788c */ /* 0x000fe2000bf05270 */
[----:B------:R-:W-:Y:S02]  /*1ba0*/  VIADD R8, R8, 0xffffffff ;  /* 0xffffffff08087836 */ /* 0x000fe40000000000 */
[C---:B------:R-:W-:Y:S01]  /*1bb0*/  ISETP.NE.AND P1, PT, R10.reuse, 0x8, PT ;  /* 0x000000080a00780c */ /* 0x040fe20003f25270 */
[----:B------:R-:W-:Y:S02]  /*1bc0*/  USEL UR8, URZ, 0x1, UP0 ;  /* 0x000000013f087887 */ /* 0x000fe40008000000 */
[----:B------:R-:W-:Y:S01]  /*1bd0*/  USEL UR7, UR7, URZ, UP0 ;  /* 0x0000003f07077287 */ /* 0x000fe20008000000 */
[----:B------:R-:W-:Y:S01]  /*1be0*/  SEL R10, R10, RZ, P1 ;  /* 0x000000ff0a0a7207 */ /* 0x000fe20000800000 */
[----:B------:R-:W-:-:S02]  /*1bf0*/  UPLOP3.LUT UP0, UPT, UPT, UPT, UPT, 0x80, 0x0 ;  /* 0x000000000000789c */ /* 0x000fc40003f0f070 */
[----:B------:R-:W-:Y:S01]  /*1c00*/  LOP3.LUT R9, R9, UR8, RZ, 0x3c, !PT ;  /* 0x0000000809097c12 */ /* 0x000fe2000f8e3cff */
[----:B------:R-:W-:Y:S08]  /*1c10*/  @P2 BRA `(.L_x_25) ;  /* 0xfffffffc00042947 */ /* 0x000ff0000383ffff */
.L_x_18:
[----:B------:R-:W-:Y:S01]  /*1c20*/  IMAD.IADD R108, R111, 0x1, R108 ;  /* 0x000000016f6c7824 */ /* 0x000fe200078e026c */
[----:B------:R-:W-:Y:S01]  /*1c30*/  SHF.R.S32.HI R16, RZ, 0x1f, R5 ;  /* 0x0000001fff107819 */ /* 0x000fe20000011405 */
[----:B01----:R-:W-:Y:S01]  /*1c40*/  IMAD.SHL.U32 R12, R103, 0x100, RZ ;  /* 0x00000100670c7824 */ /* 0x003fe200078e00ff */
[----:B------:R-:W-:Y:S01]  /*1c50*/  ULDC UR7, c[0x0][0x288] ;  /* 0x0000a20000077ab9 */ /* 0x000fe20000000800 */
[----:B------:R-:W-:Y:S01]  /*1c60*/  IMAD.SHL.U32 R13, R7, 0x40, RZ ;  /* 0x00000040070d7824 */ /* 0x000fe200078e00ff */
[----:B------:R-:W-:Y:S01]  /*1c70*/  SHF.R.U32.HI R8, RZ, 0x3, R108 ;  /* 0x00000003ff087819 */ /* 0x000fe2000001166c */
[----:B------:R-:W-:Y:S01]  /*1c80*/  IMAD.IADD R120, R115, 0x1, R12 ;  /* 0x0000000173787824 */ /* 0x000fe200078e020c */
[----:B------:R-:W-:Y:S01]  /*1c90*/  ULDC.64 UR8, c[0x0][0x6d0] ;  /* 0x0001b40000087ab9 */ /* 0x000fe20000000a00 */
[----:B------:R-:W-:Y:S01]  /*1ca0*/  ISETP.GT.U32.AND P1, PT, R108, 0x7, PT ;  /* 0x000000076c00780c */ /* 0x000fe20003f24070 */
[----:B------:R-:W-:Y:S01]  /*1cb0*/  IMAD R10, R16, UR8, RZ ;  /* 0x00000008100a7c24 */ /* 0x000fe2000f8e02ff */
[----:B------:R-:W-:Y:S01]  /*1cc0*/  LOP3.LUT R8, R8, 0x1, RZ, 0xc0, !PT ;  /* 0x0000000108087812 */ /* 0x000fe200078ec0ff */
[----:B------:R-:W-:-:S02]  /*1cd0*/  WARPGROUP.DEPBAR.LE gsb0, 0x0 ;  /* 0x00008000000079c5 */ /* 0x000fc40000010000 */
[----:B------:R-:W-:Y:S01]  /*1ce0*/  SHF.R.S32.HI R121, RZ, 0x1f, R120 ;  /* 0x0000001fff797819 */ /* 0x000fe20000011478 */
[----:B----4-:R-:W-:Y:S01]  /*1cf0*/  IMAD R11, R5, UR9, R10 ;  /* 0x00000009050b7c24 */ /* 0x010fe2000f8e020a */
[----:B------:R-:W-:Y:S01]  /*1d00*/  ISETP.NE.U32.AND P2, PT, R8, 0x1, PT ;  /* 0x000000010800780c */ /* 0x000fe20003f45070 */
[----:B------:R-:W-:Y:S01]  /*1d10*/  IMAD.MOV.U32 R103, RZ, RZ, -0x1 ;  /* 0xffffffffff677424 */ /* 0x000fe200078e00ff */
[----:B------:R-:W-:Y:S01]  /*1d20*/  ISETP.GE.AND P3, PT, R13, UR7, PT ;  /* 0x000000070d007c0c */ /* 0x000fe2000bf66270 */
[----:B------:R-:W-:Y:S01]  /*1d30*/  IMAD.WIDE.U32 R8, R5, UR8, R120 ;  /* 0x0000000805087c25 */ /* 0x000fe2000f8e0078 */
[----:B------:R-:W-:Y:S01]  /*1d40*/  ULDC UR8, c[0x0][0x284] ;  /* 0x0000a10000087ab9 */ /* 0x000fe20000000800 */
[----:B------:R-:W-:Y:S02]  /*1d50*/  ISETP.LT.U32.AND P1, PT, R111, 0x8, P1 ;  /* 0x000000086f00780c */ /* 0x000fe40000f21070 */
[----:B------:R-:W-:Y:S01]  /*1d60*/  ISETP.GE.OR P3, PT, R12, UR8, P3 ;  /* 0x000000080c007c0c */ /* 0x000fe20009f66670 */
[----:B------:R-:W-:Y:S01]  /*1d70*/  IMAD.IADD R9, R9, 0x1, R11 ;  /* 0x0000000109097824 */ /* 0x000fe200078e020b */
[----:B------:R-:W-:-:S02]  /*1d80*/  ISETP.GT.U32.AND P2, PT, R111, 0x7, !P2 ;  /* 0x000000076f00780c */ /* 0x000fc40005744070 */
[----:B------:R-:W-:Y:S02]  /*1d90*/  SEL R10, RZ, 0x1, !P1 ;  /* 0x00000001ff0a7807 */ /* 0x000fe40004800000 */
[----:B------:R-:W-:Y:S02]  /*1da0*/  SEL R11, RZ, 0x1, !P2 ;  /* 0x00000001ff0b7807 */ /* 0x000fe40005000000 */
[----:B------:R-:W-:Y:S02]  /*1db0*/  LOP3.LUT R108, R108, 0x7, RZ, 0xc0, !PT ;  /* 0x000000076c6c7812 */ /* 0x000fe400078ec0ff */
[----:B------:R-:W-:-:S03]  /*1dc0*/  LOP3.LUT R109, R11, R109, R10, 0x96, !PT ;  /* 0x0000006d0b6d7212 */ /* 0x000fc600078e960a */
[----:B------:R-:W-:Y:S05]  /*1dd0*/  @P3 BRA `(.L_x_26) ;  /* 0x0000004800643947 */ /* 0x000fea0003800000 */
[----:B------:R-:W0:Y:S01]  /*1de0*/  LDC.64 R18, c[0x0][0x6c8] ;  /* 0x0001b200ff127b82 */ /* 0x000e220000000a00 */
[----:B------:R-:W-:Y:S01]  /*1df0*/  IMAD.WIDE R10, R7, 0x40, RZ ;  /* 0x00000040070a7825 */ /* 0x000fe200078e02ff */
[----:B---3-5:R-:W-:Y:S01]  /*1e00*/  FSETP.NEU.AND P2, PT, R116, RZ, PT ;  /* 0x000000ff7400720b */ /* 0x028fe20003f4d000 */
[----:B------:R-:W-:Y:S02]  /*1e10*/  BSSY B0, `(.L_x_26) ;  /* 0x0000495000007945 */ /* 0x000fe40003800000 */
[----:B------:R-:W-:Y:S01]  /*1e20*/  IMAD.IADD R102, R114, 0x1, -R13 ;  /* 0x0000000172667824 */ /* 0x000fe200078e0a0d */
[----:B------:R-:W-:Y:S01]  /*1e30*/  LOP3.LUT R129, R10, 0x6, R110, 0xf8, !PT ;  /* 0x000000060a817812 */ /* 0x000fe200078ef86e */
[----:B------:R-:W-:-:S03]  /*1e40*/  IMAD.IADD R7, R106, 0x1, -R12 ;  /* 0x000000016a077824 */ /* 0x000fc600078e0a0c */
[----:B------:R-:W-:-:S04]  /*1e50*/  ISETP.GT.AND P1, PT, R102, RZ, PT ;  /* 0x000000ff6600720c */ /* 0x000fc80003f24270 */
[----:B------:R-:W-:Y:S01]  /*1e60*/  ISETP.GT.AND P3, PT, R7, RZ, P1 ;  /* 0x000000ff0700720c */ /* 0x000fe20000f64270 */
[-C--:B0-----:R-:W-:Y:S02]  /*1e70*/  IMAD R12, R11, R18.reuse, RZ ;  /* 0x000000120b0c7224 */ /* 0x081fe400078e02ff */
[----:B------:R-:W-:-:S04]  /*1e80*/  IMAD.WIDE.U32 R14, R129, R18, R8 ;  /* 0x00000012810e7225 */ /* 0x000fc800078e0008 */
[----:B------:R-:W-:-:S04]  /*1e90*/  IMAD R9, R129, R19, R12 ;  /* 0x0000001381097224 */ /* 0x000fc800078e020c */
[----:B------:R-:W-:Y:S01]  /*1ea0*/  IMAD.IADD R13, R15, 0x1, R9 ;  /* 0x000000010f0d7824 */ /* 0x000fe200078e0209 */
[----:B------:R-:W-:Y:S06]  /*1eb0*/  @!P2 BRA `(.L_x_27) ;  /* 0x000000340094a947 */ /* 0x000fec0003800000 */
[----:B------:R-:W0:Y:S01]  /*1ec0*/  LDC.64 R118, c[0x0][0x6b0] ;  /* 0x0001ac00ff767b82 */ /* 0x000e220000000a00 */
[----:B------:R-:W-:Y:S01]  /*1ed0*/  ULDC.64 UR10, c[0x0][0x6b8] ;  /* 0x0001ae00000a7ab9 */ /* 0x000fe20000000a00 */
[----:B------:R-:W-:Y:S01]  /*1ee0*/  ULDC.64 UR12, c[0x0][0x6a8] ;  /* 0x0001aa00000c7ab9 */ /* 0x000fe20000000a00 */
[----:B------:R-:W-:Y:S01]  /*1ef0*/  IMAD R8, R16, UR10, RZ ;  /* 0x0000000a10087c24 */ /* 0x000fe2000f8e02ff */
[----:B------:R-:W-:Y:S01]  /*1f00*/  ULDC.64 UR8, c[0x0][0x6c0] ;  /* 0x0001b00000087ab9 */ /* 0x000fe20000000a00 */
[----:B------:R-:W-:-:S03]  /*1f10*/  IMAD.WIDE.U32 R124, R5, UR10, R120 ;  /* 0x0000000a057c7c25 */ /* 0x000fc6000f8e0078 */
[----:B------:R-:W1:Y:S01]  /*1f20*/  LDC.64 R90, c[0x0][0x6b0] ;  /* 0x0001ac00ff5a7b82 */ /* 0x000e620000000a00 */
[----:B------:R-:W-:Y:S02]  /*1f30*/  IMAD R131, R5, UR11, R8 ;  /* 0x0000000b05837c24 */ /* 0x000fe4000f8e0208 */
[----:B------:R-:W-:Y:S02]  /*1f40*/  IMAD.MOV.U32 R122, RZ, RZ, R124 ;  /* 0x000000ffff7a7224 */ /* 0x000fe400078e007c */
[----:B------:R-:W-:Y:S02]  /*1f50*/  IMAD.IADD R123, R125, 0x1, R131 ;  /* 0x000000017d7b7824 */ /* 0x000fe400078e0283 */
[-C--:B0-----:R-:W-:Y:S02]  /*1f60*/  IMAD R10, R11, R118.reuse, RZ ;  /* 0x000000760b0a7224 */ /* 0x081fe400078e02ff */
[----:B------:R-:W-:-:S04]  /*1f70*/  IMAD.WIDE.U32 R8, R129, R118, R122 ;  /* 0x0000007681087225 */ /* 0x000fc800078e007a */
[----:B------:R-:W-:Y:S01]  /*1f80*/  IMAD R133, R129, R119, R10 ;  /* 0x0000007781857224 */ /* 0x000fe200078e020a */
[----:B------:R-:W-:-:S03]  /*1f90*/  LEA R10, P2, R8, UR12, 0x2 ;  /* 0x0000000c080a7c11 */ /* 0x000fc6000f8410ff */
[----:B------:R-:W-:-:S05]  /*1fa0*/  IMAD.IADD R9, R9, 0x1, R133 ;  /* 0x0000000109097824 */ /* 0x000fca00078e0285 */
[----:B------:R-:W-:-:S05]  /*1fb0*/  LEA.HI.X R11, R8, UR13, R9, 0x2, P2 ;  /* 0x0000000d080b7c11 */ /* 0x000fca00090f1409 */
[----:B------:R0:W3:Y:S01]  /*1fc0*/  @P3 LDG.E.LTC128B R21, desc[UR14][R10.64] ;  /* 0x0000000e0a153981 */ /* 0x0000e2000c1e1920 */
[----:B------:R-:W-:Y:S01]  /*1fd0*/  ISETP.GT.AND P6, PT, R102, 0x1, PT ;  /* 0x000000016600780c */ /* 0x000fe20003fc4270 */
[-C--:B-1----:R-:W-:Y:S01]  /*1fe0*/  IMAD.WIDE.U32 R22, R129, R118.reuse, R90 ;  /* 0x0000007681167225 */ /* 0x082fe200078e005a */
[C---:B------:R-:W-:Y:S01]  /*1ff0*/  LEA R12, P2, R14.reuse, UR8, 0x2 ;  /* 0x000000080e0c7c11 */ /* 0x040fe2000f8410ff */
[----:B------:R-:W-:Y:S01]  /*2000*/  BSSY B1, `(.L_x_28) ;  /* 0x0000018000017945 */ /* 0x000fe20003800000 */
[----:B------:R-:W-:Y:S01]  /*2010*/  ISETP.GT.AND P4, PT, R7, RZ, P6 ;  /* 0x000000ff0700720c */ /* 0x000fe20003784270 */
[----:B------:R-:W-:Y:S01]  /*2020*/  IMAD.WIDE.U32 R8, R129, R118, R120 ;  /* 0x0000007681087225 */ /* 0x000fe200078e0078 */
[----:B------:R-:W-:Y:S02]  /*2030*/  LEA.HI.X R13, R14, UR9, R13, 0x2, P2 ;  /* 0x000000090e0d7c11 */ /* 0x000fe400090f140d */
[----:B------:R-:W-:Y:S01]  /*2040*/  LOP3.LUT R130, R130, 0xfffffffd, RZ, 0xc0, !PT ;  /* 0xfffffffd82827812 */ /* 0x000fe200078ec0ff */
[C---:B------:R-:W-:Y:S01]  /*2050*/  IMAD.IADD R95, R133.reuse, 0x1, R23 ;  /* 0x00000001855f7824 */ /* 0x040fe200078e0217 */
[----:B0-----:R-:W-:Y:S01]  /*2060*/  IADD3 R11, P2, R124, R22, RZ ;  /* 0x000000167c0b7210 */ /* 0x001fe20007f5e0ff */
[----:B------:R-:W-:-:S02]  /*2070*/  IMAD.IADD R9, R133, 0x1, R9 ;  /* 0x0000000185097824 */ /* 0x000fc400078e0209 */
[----:B------:R-:W-:Y:S02]  /*2080*/  @P6 LOP3.LUT R130, R130, 0x2, RZ, 0xfc, !PT ;  /* 0x0000000282826812 */ /* 0x000fe400078efcff */
[----:B------:R-:W-:Y:S01]  /*2090*/  IMAD.X R20, R95, 0x1, R123, P2 ;  /* 0x000000015f147824 */ /* 0x000fe200010e067b */
[----:B------:R-:W-:Y:S01]  /*20a0*/  LEA R10, P2, R18, R12, 0x2 ;  /* 0x0000000c120a7211 */ /* 0x000fe200078410ff */
[----:B------:R-:W-:-:S04]  /*20b0*/  IMAD.WIDE.U32 R16, R5, UR10, R8 ;  /* 0x0000000a05107c25 */ /* 0x000fc8000f8e0008 */
[----:B------:R-:W-:Y:S02]  /*20c0*/  IMAD.IADD R93, R131, 0x1, R17 ;  /* 0x00000001835d7824 */ /* 0x000fe400078e0211 */
[----:B---3--:R-:W-:-:S04]  /*20d0*/  FMUL R15, R21, R116 ;  /* 0x00000074150f7220 */ /* 0x008fc80000400000 */
[----:B--2---:R-:W-:-:S05]  /*20e0*/  FFMA R89, R56, R117, R15 ;  /* 0x0000007538597223 */ /* 0x004fca000000000f */
[----:B------:R0:W-:Y:S01]  /*20f0*/  @P3 STG.E desc[UR14][R12.64], R89 ;  /* 0x000000590c003986 */ /* 0x0001e2000c10190e */
[----:B------:R-:W-:-:S04]  /*2100*/  LEA R14, P3, R11, UR12, 0x2 ;  /* 0x0000000c0b0e7c11 */ /* 0x000fc8000f8610ff */
[----:B------:R-:W-:Y:S02]  /*2110*/  LEA.HI.X R15, R11, UR13, R20, 0x2, P3 ;  /* 0x0000000d0b0f7c11 */ /* 0x000fe400098f1414 */
[----:B------:R-:W-:Y:S02]  /*2120*/  LEA.HI.X R11, R18, R13, R19, 0x2, P2 ;  /* 0x0000000d120b7211 */ /* 0x000fe400010f1413 */
[----:B------:R-:W-:Y:S02]  /*2130*/  IADD3 R20, P3, R120, R22, RZ ;  /* 0x0000001678147210 */ /* 0x000fe40007f7e0ff */
[----:B------:R-:W-:Y:S01]  /*2140*/  LEA R8, P2, R16, UR12, 0x2 ;  /* 0x0000000c10087c11 */ /* 0x000fe2000f8410ff */
[----:B0-----:R-:W-:Y:S01]  /*2150*/  IMAD.MOV.U32 R89, RZ, RZ, R21 ;  /* 0x000000ffff597224 */ /* 0x001fe200078e0015 */
[----:B------:R-:W-:Y:S11]  /*2160*/  @!P4 BRA `(.L_x_29) ;  /* 0x000000000004c947 */ /* 0x000ff60003800000 */
[----:B------:R0:W5:Y:S02]  /*2170*/  LDG.E.LTC128B R89, desc[UR14][R14.64] ;  /* 0x0000000e0e597981 */ /* 0x000164000c1e1920 */
.L_x_29:
[----:B------:R-:W-:Y:S05]  /*2180*/  BSYNC B1 ;  /* 0x0000000000017941 */ /* 0x000fea0003800000 */
.L_x_28:
[----:B------:R-:W-:Y:S01]  /*2190*/  LEA.HI.X R9, R16, UR13, R93, 0x2, P2 ;  /* 0x0000000d10097c11 */ /* 0x000fe200090f145d */
[----:B-----5:R-:W-:Y:S01]  /*21a0*/  FMUL R56, R89, R116 ;  /* 0x0000007459387220 */ /* 0x020fe20000400000 */
[----:B------:R-:W-:Y:S01]  /*21b0*/  ISETP.GT.AND P2, PT, R7, 0x8, P1 ;  /* 0x000000080700780c */ /* 0x000fe20000f44270 */
[--C-:B------:R-:W-:Y:S01]  /*21c0*/  IMAD.X R21, R121, 0x1, R95.reuse, P3 ;  /* 0x0000000179157824 */ /* 0x100fe200018e065f */
[----:B------:R-:W-:Y:S01]  /*21d0*/  BSSY B1, `(.L_x_30) ;  /* 0x000000e000017945 */ /* 0x000fe20003800000 */
[----:B0-----:R-:W-:Y:S02]  /*21e0*/  IMAD.MOV.U32 R14, RZ, RZ, R22 ;  /* 0x000000ffff0e7224 */ /* 0x001fe400078e0016 */
[----:B------:R-:W-:Y:S01]  /*21f0*/  FFMA R93, R57, R117, R56 ;  /* 0x00000075395d7223 */ /* 0x000fe20000000038 */
[----:B------:R-:W-:Y:S02]  /*2200*/  IMAD.MOV.U32 R15, RZ, RZ, R95 ;  /* 0x000000ffff0f7224 */ /* 0x000fe400078e005f */
[----:B------:R-:W-:-:S02]  /*2210*/  IMAD.WIDE.U32 R16, R5, UR10, R20 ;  /* 0x0000000a05107c25 */ /* 0x000fc4000f8e0014 */
[----:B------:R0:W-:Y:S02]  /*2220*/  @P4 STG.E desc[UR14][R10.64], R93 ;  /* 0x0000005d0a004986 */ /* 0x0001e4000c10190e */
[----:B------:R-:W-:Y:S01]  /*2230*/  IMAD.WIDE.U32 R22, R118, 0x7, R14 ;  /* 0x0000000776167825 */ /* 0x000fe200078e000e */
[----:B------:R-:W-:-:S03]  /*2240*/  LEA R14, P3, R16, UR12, 0x2 ;  /* 0x0000000c100e7c11 */ /* 0x000fc6000f8610ff */
[----:B------:R-:W-:Y:S01]  /*2250*/  IMAD R128, R119, 0x7, RZ ;  /* 0x0000000777807824 */ /* 0x000fe200078e02ff */
[----:B------:R-:W-:Y:S01]  /*2260*/  IADD3 R20, P4, R124, R22, RZ ;  /* 0x000000167c147210 */ /* 0x000fe20007f9e0ff */
[----:B------:R-:W-:Y:S02]  /*2270*/  IMAD.IADD R57, R131, 0x1, R17 ;  /* 0x0000000183397824 */ /* 0x000fe400078e0211 */
[----:B------:R-:W-:Y:S01]  /*2280*/  IMAD.IADD R56, R23, 0x1, R128 ;  /* 0x0000000117387824 */ /* 0x000fe200078e0280 */
[----:B------:R-:W-:Y:S09]  /*2290*/  @!P2 BRA `(.L_x_31) ;  /* 0x000000000004a947 */ /* 0x000ff20003800000 */
[----:B------:R1:W5:Y:S02]  /*22a0*/  LDG.E.LTC128B R89, desc[UR14][R8.64+0x20] ;  /* 0x0000200e08597981 */ /* 0x000364000c1e1920 */
.L_x_31:
[----:B------:R-:W-:Y:S05]  /*22b0*/  BSYNC B1 ;  /* 0x0000000000017941 */ /* 0x000fea0003800000 */
.L_x_30:
[----:B-----5:R-:W-:Y:S01]  /*22c0*/  FMUL R17, R89, R116 ;  /* 0x0000007459117220 */ /* 0x020fe20000400000 */
[----:B------:R-:W-:Y:S01]  /*22d0*/  IMAD.X R21, R56, 0x1, R123, P4 ;  /* 0x0000000138157824 */ /* 0x000fe200020e067b */
[----:B------:R-:W-:Y:S01]  /*22e0*/  LEA.HI.X R15, R16, UR13, R57, 0x2, P3 ;  /* 0x0000000d100f7c11 */ /* 0x000fe200098f1439 */
[----:B------:R-:W-:Y:S01]  /*22f0*/  BSSY B1, `(.L_x_32) ;  /* 0x000000c000017945 */ /* 0x000fe20003800000 */
[----:B------:R-:W-:Y:S01]  /*2300*/  LEA R16, P3, R20, UR12, 0x2 ;  /* 0x0000000c14107c11 */ /* 0x000fe2000f8610ff */
[----:B------:R-:W-:Y:S01]  /*2310*/  FFMA R57, R58, R117, R17 ;  /* 0x000000753a397223 */ /* 0x000fe20000000011 */
[----:B------:R-:W-:Y:S02]  /*2320*/  ISETP.GT.AND P5, PT, R102, 0x8, PT ;  /* 0x000000086600780c */ /* 0x000fe40003fa4270 */
[----:B------:R-:W-:Y:S02]  /*2330*/  LEA.HI.X R17, R20, UR13, R21, 0x2, P3 ;  /* 0x0000000d14117c11 */ /* 0x000fe400098f1415 */
[----:B------:R-:W-:Y:S01]  /*2340*/  ISETP.GT.AND P3, PT, R7, 0x8, P6 ;  /* 0x000000080700780c */ /* 0x000fe20003764270 */
[----:B------:R2:W-:Y:S01]  /*2350*/  @P2 STG.E desc[UR14][R12.64+0x20], R57 ;  /* 0x000020390c002986 */ /* 0x0005e2000c10190e */
[----:B------:R-:W-:-:S02]  /*2360*/  LOP3.LUT R130, R130, 0xfffffffb, RZ, 0xc0, !PT ;  /* 0xfffffffb82827812 */ /* 0x000fc400078ec0ff */
[----:B------:R-:W-:-:S05]  /*2370*/  ISETP.GT.AND P2, PT, R7, RZ, P5 ;  /* 0x000000ff0700720c */ /* 0x000fca0002f44270 */
[----:B------:R-:W-:-:S04]  /*2380*/  @P5 LOP3.LUT R130, R130, 0x4, RZ, 0xfc, !PT ;  /* 0x0000000482825812 */ /* 0x000fc800078efcff */
[----:B--2---:R-:W-:Y:S05]  /*2390*/  @!P3 BRA `(.L_x_33) ;  /* 0x000000000004b947 */ /* 0x004fea0003800000 */
[----:B------:R2:W5:Y:S02]  /*23a0*/  LDG.E.LTC128B R89, desc[UR14][R14.64+0x20] ;  /* 0x0000200e0e597981 */ /* 0x000564000c1e1920 */
.L_x_33:
[----:B------:R-:W-:Y:S05]  /*23b0*/  BSYNC B1 ;  /* 0x0000000000017941 */ /* 0x000fea0003800000 */
.L_x_32:
[----:B-----5:R-:W-:Y:S01]  /*23c0*/  FMUL R20, R89, R116 ;  /* 0x0000007459147220 */ /* 0x020fe20000400000 */
[----:B------:R-:W-:-:S03]  /*23d0*/  IMAD.MOV.U32 R145, RZ, RZ, R89 ;  /* 0x000000ffff917224 */ /* 0x000fc600078e0059 */
[----:B------:R-:W-:-:S05]  /*23e0*/  FFMA R59, R59, R117, R20 ;  /* 0x000000753b3b7223 */ /* 0x000fca0000000014 */
[----:B------:R3:W-:Y:S04]  /*23f0*/  @P3 STG.E desc[UR14][R10.64+0x20], R59 ;  /* 0x0000203b0a003986 */ /* 0x0007e8000c10190e */
[----:B------:R4:W2:Y:S01]  /*2400*/  @P2 LDG.E.LTC128B R145, desc[UR14][R16.64] ;  /* 0x0000000e10912981 */ /* 0x0008a2000c1e1920 */
[----:B------:R-:W-:Y:S01]  /*2410*/  IADD3 R22, P3, R22, R118, RZ ;  /* 0x0000007616167210 */ /* 0x000fe20007f7e0ff */
[----:B------:R-:W-:Y:S01]  /*2420*/  IMAD.WIDE.U32 R136, R18, 0x1c, R10 ;  /* 0x0000001c12887825 */ /* 0x000fe200078e000a */
[----:B------:R-:W-:Y:S01]  /*2430*/  ISETP.GT.AND P4, PT, R102, 0x9, PT ;  /* 0x000000096600780c */ /* 0x000fe20003f84270 */
[----:B------:R-:W-:Y:S02]  /*2440*/  USHF.L.U32 UR7, UR6, 0x2, URZ ;  /* 0x0000000206077899 */ /* 0x000fe4000800063f */
[----:B------:R-:W-:Y:S01]  /*2450*/  IMAD.X R23, R56, 0x1, R119, P3 ;  /* 0x0000000138177824 */ /* 0x000fe200018e0677 */
[----:B------:R-:W-:Y:S01]  /*2460*/  USHF.L.U64.HI UR8, UR6, 0x2, UR5 ;  /* 0x0000000206087899 */ /* 0x000fe20008010205 */
[----:B---3--:R-:W-:-:S04]  /*2470*/  IMAD.WIDE.U32 R58, R118, 0x7, R90 ;  /* 0x00000007763a7825 */ /* 0x008fc800078e005a */
[----:B------:R-:W-:-:S04]  /*2480*/  IMAD.WIDE.U32 R134, R118, 0x7, R22 ;  /* 0x0000000776867825 */ /* 0x000fc800078e0016 */
[----:B------:R-:W-:Y:S01]  /*2490*/  IMAD.IADD R144, R128, 0x1, R135 ;  /* 0x0000000180907824 */ /* 0x000fe200078e0287 */
[----:B------:R-:W-:Y:S01]  /*24a0*/  IADD3 R56, P3, R134, R118, RZ ;  /* 0x0000007686387210 */ /* 0x000fe20007f7e0ff */
[----:B------:R-:W-:-:S04]  /*24b0*/  IMAD.IADD R59, R128, 0x1, R59 ;  /* 0x00000001803b7824 */ /* 0x000fc800078e023b */
[----:B------:R-:W-:Y:S02]  /*24c0*/  IMAD.X R57, R144, 0x1, R119, P3 ;  /* 0x0000000190397824 */ /* 0x000fe400018e0677 */
[----:B----4-:R-:W-:-:S04]  /*24d0*/  IMAD.WIDE.U32 R16, R129, R118, R58 ;  /* 0x0000007681107225 */ /* 0x010fc800078e003a */
[----:B------:R-:W-:-:S04]  /*24e0*/  IMAD.WIDE.U32 R138, R118, 0x7, R56 ;  /* 0x00000007768a7825 */ /* 0x000fc800078e0038 */
[----:B------:R-:W-:Y:S01]  /*24f0*/  IMAD.IADD R150, R128, 0x1, R139 ;  /* 0x0000000180967824 */ /* 0x000fe200078e028b */
[----:B------:R-:W-:-:S05]  /*2500*/  IADD3 R88, P3, R138, R118, RZ ;  /* 0x000000768a587210 */ /* 0x000fca0007f7e0ff */
[----:B------:R-:W-:Y:S02]  /*2510*/  IMAD.X R89, R150, 0x1, R119, P3 ;  /* 0x0000000196597824 */ /* 0x000fe400018e0677 */
[----:B0-----:R-:W-:-:S04]  /*2520*/  IMAD.WIDE.U32 R92, R118, 0x7, R88 ;  /* 0x00000007765c7825 */ /* 0x001fc800078e0058 */
[----:B------:R-:W-:Y:S01]  /*2530*/  IMAD.IADD R146, R128, 0x1, R93 ;  /* 0x0000000180927824 */ /* 0x000fe200078e025d */
[----:B------:R-:W-:-:S05]  /*2540*/  IADD3 R90, P3, R92, R118, RZ ;  /* 0x000000765c5a7210 */ /* 0x000fca0007f7e0ff */
[----:B------:R-:W-:Y:S01]  /*2550*/  IMAD.X R91, R146, 0x1, R119, P3 ;  /* 0x00000001925b7824 */ /* 0x000fe200018e0677 */
[----:B------:R-:W-:Y:S01]  /*2560*/  IADD3 R20, P3, R120, R16, RZ ;  /* 0x0000001078147210 */ /* 0x000fe20007f7e0ff */
[----:B------:R-:W-:-:S03]  /*2570*/  IMAD.WIDE.U32 R96, R118, 0x7, R90 ;  /* 0x0000000776607825 */ /* 0x000fc600078e005a */
[----:B------:R-:W-:Y:S01]  /*2580*/  IADD3.X R21, R121, R133, R17, P3, !PT ;  /* 0x0000008579157210 */ /* 0x000fe20001ffe411 */
[----:B------:R-:W-:Y:S01]  /*2590*/  IMAD.IADD R141, R128, 0x1, R97 ;  /* 0x00000001808d7824 */ /* 0x000fe200078e0261 */
[----:B------:R-:W-:Y:S01]  /*25a0*/  IADD3 R94, P3, R96, R118, RZ ;  /* 0x00000076605e7210 */ /* 0x000fe20007f7e0ff */
[----:B------:R-:W-:-:S04]  /*25b0*/  IMAD.WIDE.U32 R20, R5, UR10, R20 ;  /* 0x0000000a05147c25 */ /* 0x000fc8000f8e0014 */
[----:B------:R-:W-:Y:S01]  /*25c0*/  IMAD.X R95, R141, 0x1, R119, P3 ;  /* 0x000000018d5f7824 */ /* 0x000fe200018e0677 */
[----:B------:R-:W-:Y:S01]  /*25d0*/  LEA R16, P3, R20, UR12, 0x2 ;  /* 0x0000000c14107c11 */ /* 0x000fe2000f8610ff */
[----:B------:R-:W-:Y:S02]  /*25e0*/  IMAD.IADD R17, R131, 0x1, R21 ;  /* 0x0000000183117824 */ /* 0x000fe400078e0215 */
[----:B------:R-:W-:-:S03]  /*25f0*/  IMAD.WIDE.U32 R98, R118, 0x7, R94 ;  /* 0x0000000776627825 */ /* 0x000fc600078e005e */
[----:B------:R-:W-:Y:S01]  /*2600*/  LEA.HI.X R17, R20, UR13, R17, 0x2, P3 ;  /* 0x0000000d14117c11 */ /* 0x000fe200098f1411 */
[----:B------:R-:W-:Y:S01]  /*2610*/  IMAD.IADD R140, R128, 0x1, R99 ;  /* 0x00000001808c7824 */ /* 0x000fe200078e0263 */
[----:B------:R-:W-:Y:S01]  /*2620*/  IADD3 R100, P3, R98, R118, RZ ;  /* 0x0000007662647210 */ /* 0x000fe20007f7e0ff */
[----:B------:R-:W-:Y:S02]  /*2630*/  IMAD R21, R19, 0x1c, RZ ;  /* 0x0000001c13157824 */ /* 0x000fe400078e02ff */
[----:B------:R-:W-:Y:S02]  /*2640*/  IMAD.MOV.U32 R20, RZ, RZ, R136 ;  /* 0x000000ffff147224 */ /* 0x000fe400078e0088 */
[----:B------:R-:W-:Y:S02]  /*2650*/  IMAD.X R101, R140, 0x1, R119, P3 ;  /* 0x000000018c657824 */ /* 0x000fe400018e0677 */
[----:B------:R-:W-:Y:S02]  /*2660*/  IMAD.IADD R21, R137, 0x1, R21 ;  /* 0x0000000189157824 */ /* 0x000fe400078e0215 */
[----:B------:R-:W-:-:S04]  /*2670*/  IMAD.WIDE.U32 R126, R118, 0x7, R100 ;  /* 0x00000007767e7825 */ /* 0x000fc800078e0064 */
[----:B------:R-:W-:Y:S02]  /*2680*/  IMAD.IADD R157, R128, 0x1, R127 ;  /* 0x00000001809d7824 */ /* 0x000fe400078e027f */
[----:B--2---:R-:W-:-:S04]  /*2690*/  FMUL R19, R145, R116 ;  /* 0x0000007491137220 */ /* 0x004fc80000400000 */
[----:B------:R-:W-:Y:S01]  /*26a0*/  FFMA R147, R60, R117, R19 ;  /* 0x000000753c937223 */ /* 0x000fe20000000013 */
[----:B------:R-:W-:-:S04]  /*26b0*/  IADD3 R19, P3, R22, R124, RZ ;  /* 0x0000007c16137210 */ /* 0x000fc80007f7e0ff */
[----:B------:R0:W-:Y:S01]  /*26c0*/  @P2 STG.E desc[UR14][R20.64], R147 ;  /* 0x0000009314002986 */ /* 0x0001e2000c10190e */
[----:B------:R-:W-:Y:S01]  /*26d0*/  IMAD.X R60, R23, 0x1, R123, P3 ;  /* 0x00000001173c7824 */ /* 0x000fe200018e067b */
[----:B------:R-:W-:-:S04]  /*26e0*/  IADD3 R155, P2, P3, R124, R118, R126 ;  /* 0x000000767c9b7210 */ /* 0x000fc80007b5e07e */
[----:B------:R-:W-:Y:S02]  /*26f0*/  IADD3.X R132, R123, R119, R157, P2, P3 ;  /* 0x000000777b847210 */ /* 0x000fe400017e649d */
[C---:B------:R-:W-:Y:S02]  /*2700*/  LEA R22, P2, R19.reuse, UR12, 0x2 ;  /* 0x0000000c13167c11 */ /* 0x040fe4000f8410ff */
[----:B------:R-:W-:Y:S02]  /*2710*/  IADD3 R18, P3, R10, UR7, RZ ;  /* 0x000000070a127c10 */ /* 0x000fe4000ff7e0ff */
[----:B------:R-:W-:Y:S02]  /*2720*/  LEA.HI.X R23, R19, UR13, R60, 0x2, P2 ;  /* 0x0000000d13177c11 */ /* 0x000fe400090f143c */
[----:B------:R-:W-:Y:S02]  /*2730*/  IADD3 R142, P2, R58, R118, RZ ;  /* 0x000000763a8e7210 */ /* 0x000fe40007f5e0ff */
[----:B------:R-:W-:-:S03]  /*2740*/  IADD3.X R19, R11, UR8, RZ, P3, !PT ;  /* 0x000000080b137c10 */ /* 0x000fc60009ffe4ff */
[----:B------:R-:W-:Y:S01]  /*2750*/  IMAD.X R143, R59, 0x1, R119, P2 ;  /* 0x000000013b8f7824 */ /* 0x000fe200010e0677 */
[----:B------:R-:W-:-:S13]  /*2760*/  ISETP.GT.AND P2, PT, R7, RZ, P4 ;  /* 0x000000ff0700720c */ /* 0x000fda0002744270 */
[----:B------:R-:W2:Y:S01]  /*2770*/  @P2 LDG.E.LTC128B R145, desc[UR14][R22.64] ;  /* 0x0000000e16912981 */ /* 0x000ea2000c1e1920 */
[----:B------:R-:W-:Y:S01]  /*2780*/  BSSY B1, `(.L_x_34) ;  /* 0x000000a000017945 */ /* 0x000fe20003800000 */
[----:B--2---:R-:W-:-:S04]  /*2790*/  FMUL R60, R145, R116 ;  /* 0x00000074913c7220 */ /* 0x004fc80000400000 */
[----:B0-----:R-:W-:Y:S01]  /*27a0*/  FFMA R147, R61, R117, R60 ;  /* 0x000000753d937223 */ /* 0x001fe2000000003c */
[----:B------:R-:W-:-:S04]  /*27b0*/  IMAD.WIDE.U32 R60, R129, R118, R142 ;  /* 0x00000076813c7225 */ /* 0x000fc800078e008e */
[----:B------:R0:W-:Y:S01]  /*27c0*/  @P2 STG.E desc[UR14][R18.64], R147 ;  /* 0x0000009312002986 */ /* 0x0001e2000c10190e */
[----:B------:R-:W-:-:S04]  /*27d0*/  IADD3 R60, P2, R120, R60, RZ ;  /* 0x0000003c783c7210 */ /* 0x000fc80007f5e0ff */
[----:B------:R-:W-:Y:S02]  /*27e0*/  IADD3.X R61, R121, R133, R61, P2, !PT ;  /* 0x00000085793d7210 */ /* 0x000fe400017fe43d */
[----:B------:R-:W-:-:S13]  /*27f0*/  ISETP.GT.AND P2, PT, R7, 0x8, P5 ;  /* 0x000000080700780c */ /* 0x000fda0002f44270 */
[----:B0-----:R-:W-:Y:S05]  /*2800*/  @!P2 BRA `(.L_x_35) ;  /* 0x000000000004a947 */ /* 0x001fea0003800000 */
[----:B------:R0:W5:Y:S02]  /*2810*/  LDG.E.LTC128B R145, desc[UR14][R16.64+0x20] ;  /* 0x0000200e10917981 */ /* 0x000164000c1e1920 */
.L_x_35:
[----:B------:R-:W-:Y:S05]  /*2820*/  BSYNC B1 ;  /* 0x0000000000017941 */ /* 0x000fea0003800000 */
.L_x_34:
[----:B-----5:R-:W-:Y:S01]  /*2830*/  FMUL R23, R145, R116 ;  /* 0x0000007491177220 */ /* 0x020fe20000400000 */
[----:B------:R-:W-:Y:S01]  /*2840*/  IMAD.WIDE.U32 R60, R5, UR10, R60 ;  /* 0x0000000a053c7c25 */ /* 0x000fe2000f8e003c */
[----:B------:R-:W-:Y:S03]  /*2850*/  BSSY B1, `(.L_x_36) ;  /* 0x000000a000017945 */ /* 0x000fe60003800000 */
[----:B------:R-:W-:Y:S01]  /*2860*/  FFMA R147, R62, R117, R23 ;  /* 0x000000753e937223 */ /* 0x000fe20000000017 */
[----:B------:R-:W-:Y:S02]  /*2870*/  IMAD.IADD R23, R131, 0x1, R61 ;  /* 0x0000000183177824 */ /* 0x000fe400078e023d */
[----:B------:R-:W-:Y:S02]  /*2880*/  IMAD.MOV.U32 R159, RZ, RZ, R145 ;  /* 0x000000ffff9f7224 */ /* 0x000fe400078e0091 */
[----:B------:R2:W-:Y:S01]  /*2890*/  @P2 STG.E desc[UR14][R20.64+0x20], R147 ;  /* 0x0000209314002986 */ /* 0x0005e2000c10190e */
[----:B------:R-:W-:-:S04]  /*28a0*/  LEA R22, P2, R60, UR12, 0x2 ;  /* 0x0000000c3c167c11 */ /* 0x000fc8000f8410ff */
[----:B------:R-:W-:Y:S02]  /*28b0*/  LEA.HI.X R23, R60, UR13, R23, 0x2, P2 ;  /* 0x0000000d3c177c11 */ /* 0x000fe400090f1417 */
[----:B------:R-:W-:-:S13]  /*28c0*/  ISETP.GT.AND P2, PT, R7, 0x8, P4 ;  /* 0x000000080700780c */ /* 0x000fda0002744270 */
[----:B--2---:R-:W-:Y:S05]  /*28d0*/  @!P2 BRA `(.L_x_37) ;  /* 0x000000000004a947 */ /* 0x004fea0003800000 */
[----:B------:R2:W5:Y:S02]  /*28e0*/  LDG.E.LTC128B R159, desc[UR14][R22.64+0x20] ;  /* 0x0000200e169f7981 */ /* 0x000564000c1e1920 */
.L_x_37:
[----:B------:R-:W-:Y:S05]  /*28f0*/  BSYNC B1 ;  /* 0x0000000000017941 */ /* 0x000fea0003800000 */
.L_x_36:
[----:B-----5:R-:W-:Y:S01]  /*2900*/  FMUL R60, R159, R116 ;  /* 0x000000749f3c7220 */ /* 0x020fe20000400000 */
[----:B------:R-:W-:Y:S01]  /*2910*/  IMAD.WIDE.U32 R58, R118, 0x7, R58 ;  /* 0x00000007763a7825 */ /* 0x000fe200078e003a */
[----:B------:R-:W-:Y:S01]  /*2920*/  ISETP.GT.AND P5, PT, R102, 0x10, PT ;  /* 0x000000106600780c */ /* 0x000fe20003fa4270 */
[----:B------:R-:W-:Y:S02]  /*2930*/  BSSY B1, `(.L_x_38) ;  /* 0x00000af000017945 */ /* 0x000fe40003800000 */
[----:B------:R-:W-:Y:S01]  /*2940*/  FFMA R63, R63, R117, R60 ;  /* 0x000000753f3f7223 */ /* 0x000fe2000000003c */
[----:B------:R-:W-:Y:S01]  /*2950*/  IMAD.WIDE.U32 R142, R118, 0x7, R142 ;  /* 0x00000007768e7825 */ /* 0x000fe200078e008e */
[----:B------:R-:W-:-:S03]  /*2960*/  LOP3.LUT R130, R130, 0xfffff7ff, RZ, 0xc0, !PT ;  /* 0xfffff7ff82827812 */ /* 0x000fc600078ec0ff */
[----:B------:R3:W-:Y:S01]  /*2970*/  @P2 STG.E desc[UR14][R18.64+0x20], R63 ;  /* 0x0000203f12002986 */ /* 0x0007e2000c10190e */
[----:B------:R-:W-:-:S05]  /*2980*/  IADD3 R135, P2, R124, R134, RZ ;  /* 0x000000867c877210 */ /* 0x000fca0007f5e0ff */
[----:B------:R-:W-:Y:S01]  /*2990*/  IMAD.X R60, R144, 0x1, R123, P2 ;  /* 0x00000001903c7824 */ /* 0x000fe200010e067b */
[C---:B------:R-:W-:Y:S02]  /*29a0*/  LEA R134, P2, R135.reuse, UR12, 0x2 ;  /* 0x0000000c87867c11 */ /* 0x040fe4000f8410ff */
[----:B------:R-:W-:Y:S02]  /*29b0*/  @P5 LOP3.LUT R130, R130, 0x800, RZ, 0xfc, !PT ;  /* 0x0000080082825812 */ /* 0x000fe400078efcff */
[----:B------:R-:W-:Y:S02]  /*29c0*/  LEA.HI.X R135, R135, UR13, R60, 0x2, P2 ;  /* 0x0000000d87877c11 */ /* 0x000fe400090f143c */
[----:B------:R-:W-:-:S04]  /*29d0*/  IADD3 R60, P2, R136, UR7, RZ ;  /* 0x00000007883c7c10 */ /* 0x000fc8000ff5e0ff */
[----:B------:R-:W-:Y:S02]  /*29e0*/  IADD3.X R61, R21, UR8, RZ, P2, !PT ;  /* 0x00000008153d7c10 */ /* 0x000fe400097fe4ff */
[----:B------:R-:W-:-:S05]  /*29f0*/  IADD3 R56, P2, R56, R124, RZ ;  /* 0x0000007c38387210 */ /* 0x000fca0007f5e0ff */
[----:B------:R-:W-:Y:S01]  /*2a00*/  IMAD.X R57, R57, 0x1, R123, P2 ;  /* 0x0000000139397824 */ /* 0x000fe200010e067b */
[----:B------:R-:W-:-:S04]  /*2a10*/  LEA R136, P2, R56, UR12, 0x2 ;  /* 0x0000000c38887c11 */ /* 0x000fc8000f8410ff */
[----:B------:R-:W-:Y:S02]  /*2a20*/  LEA.HI.X R137, R56, UR13, R57, 0x2, P2 ;  /* 0x0000000d38897c11 */ /* 0x000fe400090f1439 */
[----:B------:R-:W-:-:S04]  /*2a30*/  IADD3 R62, P2, R58, R118, RZ ;  /* 0x000000763a3e7210 */ /* 0x000fc80007f5e0ff */
[----:B---3--:R-:W-:Y:S02]  /*2a40*/  IADD3.X R63, R119, R128, R59, P2, !PT ;  /* 0x00000080773f7210 */ /* 0x008fe400017fe43b */
[-C--:B------:R-:W-:Y:S01]  /*2a50*/  IADD3 R148, P2, R142, R118.reuse, RZ ;  /* 0x000000768e947210 */ /* 0x080fe20007f5e0ff */
[----:B------:R-:W-:-:S03]  /*2a60*/  IMAD.WIDE.U32 R56, R129, R118, R62 ;  /* 0x0000007681387225 */ /* 0x000fc600078e003e */
[----:B------:R-:W-:Y:S01]  /*2a70*/  IADD3.X R149, R119, R128, R143, P2, !PT ;  /* 0x0000008077957210 */ /* 0x000fe200017fe48f */
[----:B------:R-:W-:Y:S01]  /*2a80*/  IMAD.WIDE.U32 R62, R118, 0x7, R62 ;  /* 0x00000007763e7825 */ /* 0x000fe200078e003e */
[----:B------:R-:W-:-:S03]  /*2a90*/  IADD3 R56, P2, R120, R56, RZ ;  /* 0x0000003878387210 */ /* 0x000fc60007f5e0ff */
[----:B------:R-:W-:Y:S01]  /*2aa0*/  IMAD.WIDE.U32 R58, R129, R118, R148 ;  /* 0x00000076813a7225 */ /* 0x000fe200078e0094 */
[----:B------:R-:W-:-:S03]  /*2ab0*/  IADD3.X R57, R121, R133, R57, P2, !PT ;  /* 0x0000008579397210 */ /* 0x000fc600017fe439 */
[----:B------:R-:W-:Y:S01]  /*2ac0*/  IMAD.WIDE.U32 R148, R118, 0x7, R148 ;  /* 0x0000000776947825 */ /* 0x000fe200078e0094 */
[----:B------:R-:W-:-:S03]  /*2ad0*/  IADD3 R142, P2, R120, R58, RZ ;  /* 0x0000003a788e7210 */ /* 0x000fc60007f5e0ff */
[----:B------:R-:W-:Y:S01]  /*2ae0*/  IMAD.WIDE.U32 R56, R5, UR10, R56 ;  /* 0x0000000a05387c25 */ /* 0x000fe2000f8e0038 */
[----:B------:R-:W-:-:S03]  /*2af0*/  IADD3.X R143, R121, R133, R59, P2, !PT ;  /* 0x00000085798f7210 */ /* 0x000fc600017fe43b */
[----:B------:R-:W-:Y:S01]  /*2b00*/  IMAD.IADD R57, R131, 0x1, R57 ;  /* 0x0000000183397824 */ /* 0x000fe200078e0239 */
[----:B------:R-:W-:Y:S01]  /*2b10*/  LEA R58, P2, R56, UR12, 0x2 ;  /* 0x0000000c383a7c11 */ /* 0x000fe2000f8410ff */
[----:B------:R-:W-:-:S03]  /*2b20*/  IMAD.WIDE.U32 R142, R5, UR10, R142 ;  /* 0x0000000a058e7c25 */ /* 0x000fc6000f8e008e */
[----:B------:R-:W-:Y:S01]  /*2b30*/  LEA.HI.X R59, R56, UR13, R57, 0x2, P2 ;  /* 0x0000000d383b7c11 */ /* 0x000fe200090f1439 */
[----:B------:R-:W-:Y:S01]  /*2b40*/  IMAD.IADD R57, R131, 0x1, R143 ;  /* 0x0000000183397824 */ /* 0x000fe200078e028f */
[----:B------:R-:W-:-:S04]  /*2b50*/  LEA R56, P2, R142, UR12, 0x2 ;  /* 0x0000000c8e387c11 */ /* 0x000fc8000f8410ff */
[----:B------:R-:W-:Y:S02]  /*2b60*/  LEA.HI.X R57, R142, UR13, R57, 0x2, P2 ;  /* 0x0000000d8e397c11 */ /* 0x000fe400090f1439 */
[----:B------:R-:W-:-:S05]  /*2b70*/  IADD3 R138, P2, R124, R138, RZ ;  /* 0x0000008a7c8a7210 */ /* 0x000fca0007f5e0ff */
[----:B------:R-:W-:Y:S01]  /*2b80*/  IMAD.X R93, R150, 0x1, R123, P2 ;  /* 0x00000001965d7824 */ /* 0x000fe200010e067b */
[----:B------:R-:W-:-:S04]  /*2b90*/  LEA R142, P2, R138, UR12, 0x2 ;  /* 0x0000000c8a8e7c11 */ /* 0x000fc8000f8410ff */
[----:B------:R-:W-:Y:S02]  /*2ba0*/  LEA.HI.X R143, R138, UR13, R93, 0x2, P2 ;  /* 0x0000000d8a8f7c11 */ /* 0x000fe400090f145d */
[----:B------:R-:W-:-:S05]  /*2bb0*/  IADD3 R88, P2, R88, R124, RZ ;  /* 0x0000007c58587210 */ /* 0x000fca0007f5e0ff */
[----:B------:R-:W-:Y:S01]  /*2bc0*/  IMAD.X R89, R89, 0x1, R123, P2 ;  /* 0x0000000159597824 */ /* 0x000fe200010e067b */
[----:B------:R-:W-:-:S04]  /*2bd0*/  LEA R144, P2, R88, UR12, 0x2 ;  /* 0x0000000c58907c11 */ /* 0x000fc8000f8410ff */
[----:B------:R-:W-:Y:S02]  /*2be0*/  LEA.HI.X R145, R88, UR13, R89, 0x2, P2 ;  /* 0x0000000d58917c11 */ /* 0x000fe400090f1459 */
[----:B------:R-:W-:-:S04]  /*2bf0*/  IADD3 R138, P2, R62, R118, RZ ;  /* 0x000000763e8a7210 */ /* 0x000fc80007f5e0ff */
[----:B------:R-:W-:Y:S02]  /*2c00*/  IADD3.X R139, R119, R128, R63, P2, !PT ;  /* 0x00000080778b7210 */ /* 0x000fe400017fe43f */
        /* <DEDUP_REMOVED lines=34> */
[----:B------:R-:W-:Y:S02]  /*2e30*/  IADD3.X R91, R121, R133, R91, P2, !PT ;  /* 0x00000085795b7210 */ /* 0x000fe400017fe45b */
[----:B------:R-:W-:Y:S01]  /*2e40*/  IADD3 R146, P2, R120, R92, RZ ;  /* 0x0000005c78927210 */ /* 0x000fe20007f5e0ff */
[----:B------:R-:W-:-:S03]  /*2e50*/  IMAD.WIDE.U32 R90, R5, UR10, R90 ;  /* 0x0000000a055a7c25 */ /* 0x000fc6000f8e005a */
[----:B------:R-:W-:Y:S01]  /*2e60*/  IADD3.X R147, R121, R133, R93, P2, !PT ;  /* 0x0000008579937210 */ /* 0x000fe200017fe45d */
        /* <DEDUP_REMOVED lines=14> */
[----:B------:R-:W-:Y:S01]  /*2f50*/  LEA.HI.X R149, R94, UR13, R95, 0x2, P2 ;  /* 0x0000000d5e957c11 */ /* 0x000fe200090f145f */
[----:B------:R-:W-:Y:S01]  /*2f60*/  IMAD.WIDE.U32 R94, R118, 0x7, R160 ;  /* 0x00000007765e7825 */ /* 0x000fe200078e00a0 */
[----:B------:R-:W-:-:S04]  /*2f70*/  IADD3 R160, P2, R138, R118, RZ ;  /* 0x000000768aa07210 */ /* 0x000fc80007f5e0ff */
[----:B------:R-:W-:Y:S02]  /*2f80*/  IADD3.X R161, R119, R128, R139, P2, !PT ;  /* 0x0000008077a17210 */ /* 0x000fe400017fe48b */
[----:B------:R-:W-:-:S04]  /*2f90*/  IADD3 R162, P2, R94, R118, RZ ;  /* 0x000000765ea27210 */ /* 0x000fc80007f5e0ff */
[----:B------:R-:W-:Y:S01]  /*2fa0*/  IADD3.X R163, R119, R128, R95, P2, !PT ;  /* 0x0000008077a37210 */ /* 0x000fe200017fe45f */
[----:B------:R-:W-:-:S04]  /*2fb0*/  IMAD.WIDE.U32 R94, R129, R118, R160 ;  /* 0x00000076815e7225 */ /* 0x000fc800078e00a0 */
[----:B------:R-:W-:Y:S01]  /*2fc0*/  IMAD.WIDE.U32 R96, R129, R118, R162 ;  /* 0x0000007681607225 */ /* 0x000fe200078e00a2 */
[----:B------:R-:W-:-:S03]  /*2fd0*/  IADD3 R94, P2, R120, R94, RZ ;  /* 0x0000005e785e7210 */ /* 0x000fc60007f5e0ff */
[----:B------:R-:W-:Y:S01]  /*2fe0*/  IMAD.WIDE.U32 R160, R118, 0x7, R160 ;  /* 0x0000000776a07825 */ /* 0x000fe200078e00a0 */
[----:B------:R-:W-:Y:S02]  /*2ff0*/  IADD3.X R95, R121, R133, R95, P2, !PT ;  /* 0x00000085795f7210 */ /* 0x000fe400017fe45f */
[----:B------:R-:W-:Y:S01]  /*3000*/  IADD3 R138, P2, R120, R96, RZ ;  /* 0x00000060788a7210 */ /* 0x000fe20007f5e0ff */
[----:B------:R-:W-:-:S03]  /*3010*/  IMAD.WIDE.U32 R162, R118, 0x7, R162 ;  /* 0x0000000776a27825 */ /* 0x000fc600078e00a2 */
[----:B------:R-:W-:Y:S01]  /*3020*/  IADD3.X R139, R121, R133, R97, P2, !PT ;  /* 0x00000085798b7210 */ /* 0x000fe200017fe461 */
[----:B------:R-:W-:-:S04]  /*3030*/  IMAD.WIDE.U32 R94, R5, UR10, R94 ;  /* 0x0000000a055e7c25 */ /* 0x000fc8000f8e005e */
        /* <DEDUP_REMOVED lines=43> */
[----:B------:R-:W-:Y:S02]  /*32f0*/  IADD3.X R157, R119, R128, R163, P2, !PT ;  /* 0x00000080779d7210 */ /* 0x000fe400017fe4a3 */
[----:B------:R-:W-:Y:S01]  /*3300*/  LEA R124, P2, R155, UR12, 0x2 ;  /* 0x0000000c9b7c7c11 */ /* 0x000fe2000f8410ff */
[----:B------:R-:W-:-:S03]  /*3310*/  IMAD.WIDE.U32 R128, R129, R118, R156 ;  /* 0x0000007681807225 */ /* 0x000fc600078e009c */
[----:B------:R-:W-:Y:S02]  /*3320*/  LEA.HI.X R125, R155, UR13, R132, 0x2, P2 ;  /* 0x0000000d9b7d7c11 */ /* 0x000fe400090f1484 */
[----:B------:R-:W-:-:S04]  /*3330*/  IADD3 R118, P2, R120, R126, RZ ;  /* 0x0000007e78767210 */ /* 0x000fc80007f5e0ff */
[----:B------:R-:W-:Y:S02]  /*3340*/  IADD3.X R119, R121, R133, R127, P2, !PT ;  /* 0x0000008579777210 */ /* 0x000fe400017fe47f */
[----:B------:R-:W-:-:S04]  /*3350*/  IADD3 R126, P2, R120, R128, RZ ;  /* 0x00000080787e7210 */ /* 0x000fc80007f5e0ff */
[----:B------:R-:W-:Y:S01]  /*3360*/  IADD3.X R127, R121, R133, R129, P2, !PT ;  /* 0x00000085797f7210 */ /* 0x000fe200017fe481 */
[----:B------:R-:W-:-:S04]  /*3370*/  IMAD.WIDE.U32 R120, R5, UR10, R118 ;  /* 0x0000000a05787c25 */ /* 0x000fc8000f8e0076 */
[----:B------:R-:W-:Y:S01]  /*3380*/  IMAD.WIDE.U32 R126, R5, UR10, R126 ;  /* 0x0000000a057e7c25 */ /* 0x000fe2000f8e007e */
[----:B------:R-:W-:-:S03]  /*3390*/  LEA R118, P2, R120, UR12, 0x2 ;  /* 0x0000000c78767c11 */ /* 0x000fc6000f8410ff */
[C---:B------:R-:W-:Y:S02]  /*33a0*/  IMAD.IADD R5, R131.reuse, 0x1, R121 ;  /* 0x0000000183057824 */ /* 0x040fe400078e0279 */
[----:B------:R-:W-:-:S03]  /*33b0*/  IMAD.IADD R131, R131, 0x1, R127 ;  /* 0x0000000183837824 */ /* 0x000fc600078e027f */
[----:B------:R-:W-:Y:S02]  /*33c0*/  LEA.HI.X R119, R120, UR13, R5, 0x2, P2 ;  /* 0x0000000d78777c11 */ /* 0x000fe400090f1405 */
[----:B------:R-:W-:-:S04]  /*33d0*/  LEA R120, P2, R126, UR12, 0x2 ;  /* 0x0000000c7e787c11 */ /* 0x000fc8000f8410ff */
[----:B------:R-:W-:Y:S02]  /*33e0*/  LEA.HI.X R121, R126, UR13, R131, 0x2, P2 ;  /* 0x0000000d7e797c11 */ /* 0x000fe400090f1483 */
[----:B------:R-:W-:-:S13]  /*33f0*/  ISETP.GT.AND P2, PT, R7, RZ, P5 ;  /* 0x000000ff0700720c */ /* 0x000fda0002f44270 */
[----:B------:R-:W-:Y:S05]  /*3400*/  @!P2 BRA `(.L_x_39) ;  /* 0x000000000004a947 */ /* 0x000fea0003800000 */
[----:B------:R3:W5:Y:S02]  /*3410*/  LDG.E.LTC128B R159, desc[UR14][R134.64] ;  /* 0x0000000e869f7981 */ /* 0x000764000c1e1920 */
.L_x_39:
[----:B------:R-:W-:Y:S05]  /*3420*/  BSYNC B1 ;  /* 0x0000000000017941 */ /* 0x000fea0003800000 */
.L_x_38:
[----:B-----5:R-:W-:Y:S01]  /*3430*/  FMUL R5, R159, R116 ;  /* 0x000000749f057220 */ /* 0x020fe20000400000 */
[----:B------:R-:W-:Y:S01]  /*3440*/  ISETP.GT.AND P3, PT, R102, 0x11, PT ;  /* 0x000000116600780c */ /* 0x000fe20003f64270 */
[----:B------:R-:W-:Y:S01]  /*3450*/  BSSY B1, `(.L_x_40) ;  /* 0x000000a000017945 */ /* 0x000fe20003800000 */
[----:B------:R-:W-:Y:S01]  /*3460*/  LOP3.LUT R130, R130, 0xfffffbff, RZ, 0xc0, !PT ;  /* 0xfffffbff82827812 */ /* 0x000fe200078ec0ff */
[----:B------:R-:W-:-:S05]  /*3470*/  FFMA R5, R64, R117, R5 ;  /* 0x0000007540057223 */ /* 0x000fca0000000005 */
[----:B------:R4:W-:Y:S01]  /*3480*/  @P2 STG.E desc[UR14][R60.64], R5 ;  /* 0x000000053c002986 */ /* 0x0009e2000c10190e */
[----:B------:R-:W-:-:S04]  /*3490*/  IADD3 R126, P2, R18, UR7, RZ ;  /* 0x00000007127e7c10 */ /* 0x000fc8000ff5e0ff */
[----:B------:R-:W-:Y:S02]  /*34a0*/  IADD3.X R127, R19, UR8, RZ, P2, !PT ;  /* 0x00000008137f7c10 */ /* 0x000fe400097fe4ff */
[----:B------:R-:W-:Y:S02]  /*34b0*/  ISETP.GT.AND P2, PT, R7, RZ, P3 ;  /* 0x000000ff0700720c */ /* 0x000fe40001f44270 */
[----:B------:R-:W-:-:S11]  /*34c0*/  @P3 LOP3.LUT R130, R130, 0x400, RZ, 0xfc, !PT ;  /* 0x0000040082823812 */ /* 0x000fd600078efcff */
[----:B----4-:R-:W-:Y:S05]  /*34d0*/  @!P2 BRA `(.L_x_41) ;  /* 0x000000000004a947 */ /* 0x010fea0003800000 */
[----:B------:R4:W5:Y:S02]  /*34e0*/  LDG.E.LTC128B R159, desc[UR14][R136.64] ;  /* 0x0000000e889f7981 */ /* 0x000964000c1e1920 */
.L_x_41:
[----:B------:R-:W-:Y:S05]  /*34f0*/  BSYNC B1 ;  /* 0x0000000000017941 */ /* 0x000fea0003800000 */
.L_x_40:
[----:B-----5:R-:W-:Y:S01]  /*3500*/  FMUL R64, R159, R116 ;  /* 0x000000749f407220 */ /* 0x020fe20000400000 */
[----:B------:R-:W-:Y:S03]  /*3510*/  BSSY B1, `(.L_x_42) ;  /* 0x0000006000017945 */ /* 0x000fe60003800000 */
[----:B------:R-:W-:-:S05]  /*3520*/  FFMA R65, R65, R117, R64 ;  /* 0x0000007541417223 */ /* 0x000fca0000000040 */
[----:B------:R0:W-:Y:S01]  /*3530*/  @P2 STG.E desc[UR14][R126.64], R65 ;  /* 0x000000417e002986 */ /* 0x0001e2000c10190e */
[----:B------:R-:W-:-:S13]  /*3540*/  ISETP.GT.AND P2, PT, R7, 0x8, P5 ;  /* 0x000000080700780c */ /* 0x000fda0002f44270 */
[----:B0-----:R-:W-:Y:S05]  /*3550*/  @!P2 BRA `(.L_x_43) ;  /* 0x000000000004a947 */ /* 0x001fea0003800000 */
[----:B------:R0:W5:Y:S02]  /*3560*/  LDG.E.LTC128B R159, desc[UR14][R58.64+0x20] ;  /* 0x0000200e3a9f7981 */ /* 0x000164000c1e1920 */
.L_x_43:
[----:B------:R-:W-:Y:S05]  /*3570*/  BSYNC B1 ;  /* 0x0000000000017941 */ /* 0x000fea0003800000 */
.L_x_42:
[----:B-----5:R-:W-:Y:S01]  /*3580*/  FMUL R5, R159, R116 ;  /* 0x000000749f057220 */ /* 0x020fe20000400000 */
[----:B------:R-:W-:Y:S03]  /*3590*/  BSSY B1, `(.L_x_44) ;  /* 0x0000006000017945 */ /* 0x000fe60003800000 */
[----:B------:R-:W-:-:S05]  /*35a0*/  FFMA R5, R66, R117, R5 ;  /* 0x0000007542057223 */ /* 0x000fca0000000005 */
[----:B------:R0:W-:Y:S01]  /*35b0*/  @P2 STG.E desc[UR14][R60.64+0x20], R5 ;  /* 0x000020053c002986 */ /* 0x0001e2000c10190e */
[----:B------:R-:W-:-:S13]  /*35c0*/  ISETP.GT.AND P2, PT, R7, 0x8, P3 ;  /* 0x000000080700780c */ /* 0x000fda0001f44270 */
[----:B0-----:R-:W-:Y:S05]  /*35d0*/  @!P2 BRA `(.L_x_45) ;  /* 0x000000000004a947 */ /* 0x001fea0003800000 */
[----:B------:R0:W5:Y:S02]  /*35e0*/  LDG.E.LTC128B R159, desc[UR14][R56.64+0x20] ;  /* 0x0000200e389f7981 */ /* 0x000164000c1e1920 */
.L_x_45:
[----:B------:R-:W-:Y:S05]  /*35f0*/  BSYNC B1 ;  /* 0x0000000000017941 */ /* 0x000fea0003800000 */
.L_x_44:
[----:B-----5:R-:W-:Y:S01]  /*3600*/  FMUL R64, R159, R116 ;  /* 0x000000749f407220 */ /* 0x020fe20000400000 */
[----:B------:R-:W-:Y:S01]  /*3610*/  @P2 IMAD.MOV.U32 R66, RZ, RZ, R126 ;  /* 0x000000ffff422224 */ /* 0x000fe200078e007e */
[----:B------:R-:W-:Y:S01]  /*3620*/  ISETP.GT.AND P5, PT, R102, 0x18, PT ;  /* 0x000000186600780c */ /* 0x000fe20003fa4270 */
[----:B------:R-:W-:Y:S01]  /*3630*/  BSSY B1, `(.L_x_46) ;  /* 0x000000a000017945 */ /* 0x000fe20003800000 */
[----:B------:R-:W-:Y:S01]  /*3640*/  FFMA R5, R67, R117, R64 ;  /* 0x0000007543057223 */ /* 0x000fe20000000040 */
[----:B------:R-:W-:Y:S01]  /*3650*/  @P2 IMAD.MOV.U32 R67, RZ, RZ, R127 ;  /* 0x000000ffff432224 */ /* 0x000fe200078e007f */
[----:B------:R-:W-:-:S04]  /*3660*/  P2R R131, PR, RZ, 0x20 ;  /* 0x00000020ff837803 */ /* 0x000fc80000000000 */
[----:B------:R0:W-:Y:S01]  /*3670*/  @P2 STG.E desc[UR14][R66.64+0x20], R5 ;  /* 0x0000200542002986 */ /* 0x0001e2000c10190e */
[----:B------:R-:W-:-:S04]  /*3680*/  IADD3 R64, P2, R60, UR7, RZ ;  /* 0x000000073c407c10 */ /* 0x000fc8000ff5e0ff */
[----:B------:R-:W-:Y:S02]  /*3690*/  IADD3.X R65, R61, UR8, RZ, P2, !PT ;  /* 0x000000083d417c10 */ /* 0x000fe400097fe4ff */
[----:B------:R-:W-:-:S13]  /*36a0*/  ISETP.GT.AND P2, PT, R7, RZ, P5 ;  /* 0x000000ff0700720c */ /* 0x000fda0002f44270 */
[----:B0-----:R-:W-:Y:S05]  /*36b0*/  @!P2 BRA `(.L_x_47) ;  /* 0x000000000004a947 */ /* 0x001fea0003800000 */
[----:B------:R0:W5:Y:S02]  /*36c0*/  LDG.E.LTC128B R159, desc[UR14][R142.64] ;  /* 0x0000000e8e9f7981 */ /* 0x000164000c1e1920 */
.L_x_47:
[----:B------:R-:W-:Y:S05]  /*36d0*/  BSYNC B1 ;  /* 0x0000000000017941 */ /* 0x000fea0003800000 */
.L_x_46:
[----:B-----5:R-:W-:Y:S01]  /*36e0*/  FMUL R5, R159, R116 ;  /* 0x000000749f057220 */ /* 0x020fe20000400000 */
[----:B------:R-:W-:Y:S01]  /*36f0*/  ISETP.GT.AND P3, PT, R102, 0x19, PT ;  /* 0x000000196600780c */ /* 0x000fe20003f64270 */
[----:B------:R-:W-:Y:S02]  /*3700*/  BSSY B1, `(.L_x_48) ;  /* 0x0000009000017945 */ /* 0x000fe40003800000 */
[----:B------:R-:W-:Y:S01]  /*3710*/  FFMA R5, R68, R117, R5 ;  /* 0x0000007544057223 */ /* 0x000fe20000000005 */
[----:B------:R-:W-:-:S04]  /*3720*/  P2R R155, PR, RZ, 0x8 ;  /* 0x00000008ff9b7803 */ /* 0x000fc80000000000 */
[----:B------:R0:W-:Y:S01]  /*3730*/  @P2 STG.E desc[UR14][R64.64], R5 ;  /* 0x0000000540002986 */ /* 0x0001e2000c10190e */
[----:B------:R-:W-:-:S04]  /*3740*/  IADD3 R66, P2, R126, UR7, RZ ;  /* 0x000000077e427c10 */ /* 0x000fc8000ff5e0ff */
[----:B------:R-:W-:Y:S02]  /*3750*/  IADD3.X R67, R127, UR8, RZ, P2, !PT ;  /* 0x000000087f437c10 */ /* 0x000fe400097fe4ff */
[----:B------:R-:W-:-:S13]  /*3760*/  ISETP.GT.AND P2, PT, R7, RZ, P3 ;  /* 0x000000ff0700720c */ /* 0x000fda0001f44270 */
[----:B0-----:R-:W-:Y:S05]  /*3770*/  @!P2 BRA `(.L_x_49) ;  /* 0x000000000004a947 */ /* 0x001fea0003800000 */
[----:B------:R0:W5:Y:S02]  /*3780*/  LDG.E.LTC128B R159, desc[UR14][R144.64] ;  /* 0x0000000e909f7981 */ /* 0x000164000c1e1920 */
.L_x_49:
[----:B------:R-:W-:Y:S05]  /*3790*/  BSYNC B1 ;  /* 0x0000000000017941 */ /* 0x000fea0003800000 */
.L_x_48:
[----:B-----5:R-:W-:Y:S01]  /*37a0*/  FMUL R68, R159, R116 ;  /* 0x000000749f447220 */ /* 0x020fe20000400000 */
[----:B------:R-:W-:Y:S03]  /*37b0*/  BSSY B1, `(.L_x_50) ;  /* 0x0000008000017945 */ /* 0x000fe60003800000 */
[----:B------:R-:W-:-:S05]  /*37c0*/  FFMA R5, R69, R117, R68 ;  /* 0x0000007545057223 */ /* 0x000fca0000000044 */
[----:B------:R0:W-:Y:S01]  /*37d0*/  @P2 STG.E desc[UR14][R66.64], R5 ;  /* 0x0000000542002986 */ /* 0x0001e2000c10190e */
[----:B------:R-:W-:-:S04]  /*37e0*/  IADD3 R68, P2, R60, UR7, RZ ;  /* 0x000000073c447c10 */ /* 0x000fc8000ff5e0ff */
[----:B------:R-:W-:Y:S02]  /*37f0*/  IADD3.X R69, R61, UR8, RZ, P2, !PT ;  /* 0x000000083d457c10 */ /* 0x000fe400097fe4ff */
[----:B------:R-:W-:-:S13]  /*3800*/  ISETP.GT.AND P2, PT, R7, 0x8, P5 ;  /* 0x000000080700780c */ /* 0x000fda0002f44270 */
[----:B0-----:R-:W-:Y:S05]  /*3810*/  @!P2 BRA `(.L_x_51) ;  /* 0x000000000004a947 */ /* 0x001fea0003800000 */
[----:B------:R0:W5:Y:S02]  /*3820*/  LDG.E.LTC128B R159, desc[UR14][R88.64+0x20] ;  /* 0x0000200e589f7981 */ /* 0x000164000c1e1920 */
.L_x_51:
[----:B------:R-:W-:Y:S05]  /*3830*/  BSYNC B1 ;  /* 0x0000000000017941 */ /* 0x000fea0003800000 */
.L_x_50:
        /* <DEDUP_REMOVED lines=9> */
.L_x_53:
[----:B------:R-:W-:Y:S05]  /*38d0*/  BSYNC B1 ;  /* 0x0000000000017941 */ /* 0x000fea0003800000 */
.L_x_52:
        /* <DEDUP_REMOVED lines=11> */
.L_x_55:
[----:B------:R-:W-:Y:S05]  /*3990*/  BSYNC B1 ;  /* 0x0000000000017941 */ /* 0x000fea0003800000 */
.L_x_54:
        /* <DEDUP_REMOVED lines=11> */
.L_x_57:
[----:B------:R-:W-:Y:S05]  /*3a50*/  BSYNC B1 ;  /* 0x0000000000017941 */ /* 0x000fea0003800000 */
.L_x_56:
        /* <DEDUP_REMOVED lines=9> */
.L_x_59:
[----:B------:R-:W-:Y:S05]  /*3af0*/  BSYNC B1 ;  /* 0x0000000000017941 */ /* 0x000fea0003800000 */
.L_x_58:
[----:B-----5:R-:W-:Y:S01]  /*3b00*/  FMUL R5, R159, R116 ;  /* 0x000000749f057220 */ /* 0x020fe20000400000 */
[----:B------:R-:W-:Y:S03]  /*3b10*/  BSSY B1, `(.L_x_60) ;  /* 0x0000008000017945 */ /* 0x000fe60003800000 */
[----:B------:R-:W-:-:S05]  /*3b20*/  FFMA R5, R74, R117, R5 ;  /* 0x000000754a057223 */ /* 0x000fca0000000005 */
[----:B------:R0:W-:Y:S01]  /*3b30*/  @P2 STG.E desc[UR14][R72.64+0x20], R5 ;  /* 0x0000200548002986 */ /* 0x0001e2000c10190e */
[----:B---3--:R-:W-:-:S04]  /*3b40*/  IADD3 R134, P2, R128, UR7, RZ ;  /* 0x0000000780867c10 */ /* 0x008fc8000ff5e0ff */
[----:B------:R-:W-:Y:S02]  /*3b50*/  IADD3.X R135, R129, UR8, RZ, P2, !PT ;  /* 0x0000000881877c10 */ /* 0x000fe400097fe4ff */
[----:B------:R-:W-:-:S13]  /*3b60*/  ISETP.GT.AND P2, PT, R7, 0x8, P3 ;  /* 0x000000080700780c */ /* 0x000fda0001f44270 */
[----:B0-----:R-:W-:Y:S05]  /*3b70*/  @!P2 BRA `(.L_x_61) ;  /* 0x000000000004a947 */ /* 0x001fea0003800000 */
[----:B------:R0:W5:Y:S02]  /*3b80*/  LDG.E.LTC128B R159, desc[UR14][R90.64+0x20] ;  /* 0x0000200e5a9f7981 */ /* 0x000164000c1e1920 */
.L_x_61:
[----:B------:R-:W-:Y:S05]  /*3b90*/  BSYNC B1 ;  /* 0x0000000000017941 */ /* 0x000fea0003800000 */
.L_x_60:
        /* <DEDUP_REMOVED lines=9> */
[----:B---3--:R-:W-:Y:S05]  /*3c30*/  @!P2 BRA `(.L_x_63) ;  /* 0x000000000004a947 */ /* 0x008fea0003800000 */
[----:B------:R3:W5:Y:S02]  /*3c40*/  LDG.E.LTC128B R159, desc[UR14][R146.64] ;  /* 0x0000000e929f7981 */ /* 0x000764000c1e1920 */
.L_x_63:
[----:B------:R-:W-:Y:S05]  /*3c50*/  BSYNC B1 ;  /* 0x0000000000017941 */ /* 0x000fea0003800000 */
.L_x_62:
[----:B-----5:R-:W-:Y:S01]  /*3c60*/  FMUL R5, R159, R116 ;  /* 0x000000749f057220 */ /* 0x020fe20000400000 */
[----:B------:R-:W-:Y:S01]  /*3c70*/  ISETP.GT.AND P3, PT, R102, 0x29, PT ;  /* 0x000000296600780c */ /* 0x000fe20003f64270 */
[----:B------:R-:W-:Y:S02]  /*3c80*/  BSSY B1, `(.L_x_64) ;  /* 0x0000009000017945 */ /* 0x000fe40003800000 */
[----:B------:R-:W-:Y:S01]  /*3c90*/  FFMA R5, R76, R117, R5 ;  /* 0x000000754c057223 */ /* 0x000fe20000000005 */
[----:B---3--:R-:W-:-:S04]  /*3ca0*/  P2R R146, PR, RZ, 0x8 ;  /* 0x00000008ff927803 */ /* 0x008fc80000000000 */
[----:B------:R3:W-:Y:S01]  /*3cb0*/  @P2 STG.E desc[UR14][R74.64], R5 ;  /* 0x000000054a002986 */ /* 0x0007e2000c10190e */
[----:B----4-:R-:W-:-:S04]  /*3cc0*/  IADD3 R136, P2, R132, UR7, RZ ;  /* 0x0000000784887c10 */ /* 0x010fc8000ff5e0ff */
[----:B------:R-:W-:Y:S02]  /*3cd0*/  IADD3.X R137, R133, UR8, RZ, P2, !PT ;  /* 0x0000000885897c10 */ /* 0x000fe400097fe4ff */
[----:B------:R-:W-:-:S13]  /*3ce0*/  ISETP.GT.AND P2, PT, R7, RZ, P3 ;  /* 0x000000ff0700720c */ /* 0x000fda0001f44270 */
[----:B---3--:R-:W-:Y:S05]  /*3cf0*/  @!P2 BRA `(.L_x_65) ;  /* 0x000000000004a947 */ /* 0x008fea0003800000 */
[----:B------:R3:W5:Y:S02]  /*3d00*/  LDG.E.LTC128B R159, desc[UR14][R148.64] ;  /* 0x0000000e949f7981 */ /* 0x000764000c1e1920 */
.L_x_65:
[----:B------:R-:W-:Y:S05]  /*3d10*/  BSYNC B1 ;  /* 0x0000000000017941 */ /* 0x000fea0003800000 */
.L_x_64:
[----:B-----5:R-:W-:Y:S01]  /*3d20*/  FMUL R76, R159, R116 ;  /* 0x000000749f4c7220 */ /* 0x020fe20000400000 */
[----:B------:R-:W-:Y:S03]  /*3d30*/  BSSY B1, `(.L_x_66) ;  /* 0x0000008000017945 */ /* 0x000fe60003800000 */
[----:B------:R-:W-:-:S05]  /*3d40*/  FFMA R5, R77, R117, R76 ;  /* 0x000000754d057223 */ /* 0x000fca000000004c */
[----:B------:R4:W-:Y:S01]  /*3d50*/  @P2 STG.E desc[UR14][R136.64], R5 ;  /* 0x0000000588002986 */ /* 0x0009e2000c10190e */
[----:B------:R-:W-:-:S04]  /*3d60*/  IADD3 R76, P2, R72, UR7, RZ ;  /* 0x00000007484c7c10 */ /* 0x000fc8000ff5e0ff */
[----:B------:R-:W-:Y:S02]  /*3d70*/  IADD3.X R77, R73, UR8, RZ, P2, !PT ;  /* 0x00000008494d7c10 */ /* 0x000fe400097fe4ff */
[----:B------:R-:W-:-:S13]  /*3d80*/  ISETP.GT.AND P2, PT, R7, 0x8, P5 ;  /* 0x000000080700780c */ /* 0x000fda0002f44270 */
[----:B----4-:R-:W-:Y:S05]  /*3d90*/  @!P2 BRA `(.L_x_67) ;  /* 0x000000000004a947 */ /* 0x010fea0003800000 */
[----:B------:R4:W5:Y:S02]  /*3da0*/  LDG.E.LTC128B R159, desc[UR14][R96.64+0x20] ;  /* 0x0000200e609f7981 */ /* 0x000964000c1e1920 */
.L_x_67:
[----:B------:R-:W-:Y:S05]  /*3db0*/  BSYNC B1 ;  /* 0x0000000000017941 */ /* 0x000fea0003800000 */
.L_x_66:
        /* <DEDUP_REMOVED lines=9> */
.L_x_69:
[----:B------:R-:W-:Y:S05]  /*3e50*/  BSYNC B1 ;  /* 0x0000000000017941 */ /* 0x000fea0003800000 */
.L_x_68:
        /* <DEDUP_REMOVED lines=11> */
.L_x_71:
[----:B------:R-:W-:Y:S05]  /*3f10*/  BSYNC B1 ;  /* 0x0000000000017941 */ /* 0x000fea0003800000 */
.L_x_70:
[----:B-----5:R-:W-:Y:S01]  /*3f20*/  FMUL R5, R159, R116 ;  /* 0x000000749f057220 */ /* 0x020fe20000400000 */
[----:B------:R-:W-:Y:S01]  /*3f30*/  ISETP.GT.AND P6, PT, R102, 0x31, PT ;  /* 0x000000316600780c */ /* 0x000fe20003fc4270 */
[----:B------:R-:W-:Y:S02]  /*3f40*/  BSSY B1, `(.L_x_72) ;  /* 0x0000009000017945 */ /* 0x000fe40003800000 */
[----:B------:R-:W-:-:S05]  /*3f50*/  FFMA R5, R80, R117, R5 ;  /* 0x0000007550057223 */ /* 0x000fca0000000005 */
[----:B------:R1:W-:Y:S01]  /*3f60*/  @P2 STG.E desc[UR14][R78.64], R5 ;  /* 0x000000054e002986 */ /* 0x0003e2000c10190e */
[----:B0-----:R-:W-:-:S04]  /*3f70*/  IADD3 R138, P2, R136, UR7, RZ ;  /* 0x00000007888a7c10 */ /* 0x001fc8000ff5e0ff */
[----:B------:R-:W-:Y:S02]  /*3f80*/  IADD3.X R139, R137, UR8, RZ, P2, !PT ;  /* 0x00000008898b7c10 */ /* 0x000fe400097fe4ff */
[----:B------:R-:W-:Y:S02]  /*3f90*/  ISETP.GT.AND P2, PT, R7, RZ, P6 ;  /* 0x000000ff0700720c */ /* 0x000fe40003744270 */
[----:B-1----:R-:W-:-:S11]  /*3fa0*/  P2R R5, PR, RZ, 0x40 ;  /* 0x00000040ff057803 */ /* 0x002fd60000000000 */
[----:B------:R-:W-:Y:S05]  /*3fb0*/  @!P2 BRA `(.L_x_73) ;  /* 0x000000000004a947 */ /* 0x000fea0003800000 */
[----:B------:R0:W5:Y:S02]  /*3fc0*/  LDG.E.LTC128B R159, desc[UR14][R140.64] ;  /* 0x0000000e8c9f7981 */ /* 0x000164000c1e1920 */
.L_x_73:
[----:B------:R-:W-:Y:S05]  /*3fd0*/  BSYNC B1 ;  /* 0x0000000000017941 */ /* 0x000fea0003800000 */
.L_x_72:
[----:B-----5:R-:W-:Y:S01]  /*3fe0*/  FMUL R80, R159, R116 ;  /* 0x000000749f507220 */ /* 0x020fe20000400000 */
[----:B------:R-:W-:Y:S03]  /*3ff0*/  BSSY B1, `(.L_x_74) ;  /* 0x0000008000017945 */ /* 0x000fe60003800000 */
[----:B------:R-:W-:-:S05]  /*4000*/  FFMA R5, R81, R117, R80 ;  /* 0x0000007551057223 */ /* 0x000fca0000000050 */
[----:B------:R1:W-:Y:S01]  /*4010*/  @P2 STG.E desc[UR14][R138.64], R5 ;  /* 0x000000058a002986 */ /* 0x0003e2000c10190e */
[----:B------:R-:W-:-:S04]  /*4020*/  IADD3 R80, P2, R76, UR7, RZ ;  /* 0x000000074c507c10 */ /* 0x000fc8000ff5e0ff */
[----:B------:R-:W-:Y:S02]  /*4030*/  IADD3.X R81, R77, UR8, RZ, P2, !PT ;  /* 0x000000084d517c10 */ /* 0x000fe400097fe4ff */
[----:B------:R-:W-:-:S13]  /*4040*/  ISETP.GT.AND P2, PT, R7, 0x8, P3 ;  /* 0x000000080700780c */ /* 0x000fda0001f44270 */
[----:B-1----:R-:W-:Y:S05]  /*4050*/  @!P2 BRA `(.L_x_75) ;  /* 0x000000000004a947 */ /* 0x002fea0003800000 */
[----:B------:R1:W5:Y:S02]  /*4060*/  LDG.E.LTC128B R159, desc[UR14][R100.64+0x20] ;  /* 0x0000200e649f7981 */ /* 0x000364000c1e1920 */
.L_x_75:
[----:B------:R-:W-:Y:S05]  /*4070*/  BSYNC B1 ;  /* 0x0000000000017941 */ /* 0x000fea0003800000 */
.L_x_74:
[----:B-----5:R-:W-:Y:S01]  /*4080*/  FMUL R5, R159, R116 ;  /* 0x000000749f057220 */ /* 0x020fe20000400000 */
[----:B------:R-:W-:Y:S03]  /*4090*/  BSSY B1, `(.L_x_76) ;  /* 0x0000008000017945 */ /* 0x000fe60003800000 */
[----:B------:R-:W-:-:S05]  /*40a0*/  FFMA R5, R82, R117, R5 ;  /* 0x0000007552057223 */ /* 0x000fca0000000005 */
[----:B------:R1:W-:Y:S01]  /*40b0*/  @P2 STG.E desc[UR14][R80.64+0x20], R5 ;  /* 0x0000200550002986 */ /* 0x0003e2000c10190e */
[----:B0-----:R-:W-:-:S04]  /*40c0*/  IADD3 R140, P2, R142, UR7, RZ ;  /* 0x000000078e8c7c10 */ /* 0x001fc8000ff5e0ff */
[----:B------:R-:W-:Y:S02]  /*40d0*/  IADD3.X R141, R143, UR8, RZ, P2, !PT ;  /* 0x000000088f8d7c10 */ /* 0x000fe400097fe4ff */
[----:B------:R-:W-:-:S13]  /*40e0*/  ISETP.GT.AND P2, PT, R7, 0x8, P6 ;  /* 0x000000080700780c */ /* 0x000fda0003744270 */
[----:B-1----:R-:W-:Y:S05]  /*40f0*/  @!P2 BRA `(.L_x_77) ;  /* 0x000000000004a947 */ /* 0x002fea0003800000 */
[----:B------:R0:W5:Y:S02]  /*4100*/  LDG.E.LTC128B R159, desc[UR14][R98.64+0x20] ;  /* 0x0000200e629f7981 */ /* 0x000164000c1e1920 */
.L_x_77:
[----:B------:R-:W-:Y:S05]  /*4110*/  BSYNC B1 ;  /* 0x0000000000017941 */ /* 0x000fea0003800000 */
.L_x_76:
[----:B-----5:R-:W-:Y:S01]  /*4120*/  FMUL R82, R159, R116 ;  /* 0x000000749f527220 */ /* 0x020fe20000400000 */
[----:B------:R-:W-:Y:S01]  /*4130*/  ISETP.GT.AND P3, PT, R102, 0x38, PT ;  /* 0x000000386600780c */ /* 0x000fe20003f64270 */
[----:B------:R-:W-:Y:S02]  /*4140*/  BSSY B1, `(.L_x_78) ;  /* 0x0000008000017945 */ /* 0x000fe40003800000 */
[----:B------:R-:W-:-:S05]  /*4150*/  FFMA R5, R83, R117, R82 ;  /* 0x0000007553057223 */ /* 0x000fca0000000052 */
[----:B------:R1:W-:Y:S01]  /*4160*/  @P2 STG.E desc[UR14][R140.64+0x20], R5 ;  /* 0x000020058c002986 */ /* 0x0003e2000c10190e */
[----:B------:R-:W-:-:S04]  /*4170*/  IADD3 R82, P2, R78, UR7, RZ ;  /* 0x000000074e527c10 */ /* 0x000fc8000ff5e0ff */
[----:B------:R-:W-:Y:S02]  /*4180*/  IADD3.X R83, R79, UR8, RZ, P2, !PT ;  /* 0x000000084f537c10 */ /* 0x000fe400097fe4ff */
[----:B------:R-:W-:-:S13]  /*4190*/  ISETP.GT.AND P2, PT, R7, RZ, P3 ;  /* 0x000000ff0700720c */ /* 0x000fda0001f44270 */
[----:B-1----:R-:W-:Y:S05]  /*41a0*/  @!P2 BRA `(.L_x_79) ;  /* 0x000000000004a947 */ /* 0x002fea0003800000 */
[----:B------:R1:W5:Y:S02]  /*41b0*/  LDG.E.LTC128B R159, desc[UR14][R122.64] ;  /* 0x0000000e7a9f7981 */ /* 0x000364000c1e1920 */
.L_x_79:
[----:B------:R-:W-:Y:S05]  /*41c0*/  BSYNC B1 ;  /* 0x0000000000017941 */ /* 0x000fea0003800000 */
.L_x_78:
[----:B-----5:R-:W-:Y:S01]  /*41d0*/  FMUL R5, R159, R116 ;  /* 0x000000749f057220 */ /* 0x020fe20000400000 */
[----:B------:R-:W-:Y:S03]  /*41e0*/  BSSY B1, `(.L_x_80) ;  /* 0x0000009000017945 */ /* 0x000fe60003800000 */
[----:B------:R-:W-:-:S05]  /*41f0*/  FFMA R5, R84, R117, R5 ;  /* 0x0000007554057223 */ /* 0x000fca0000000005 */
[----:B------:R0:W-:Y:S01]  /*4200*/  @P2 STG.E desc[UR14][R82.64], R5 ;  /* 0x0000000552002986 */ /* 0x0001e2000c10190e */
[----:B-1----:R-:W-:-:S04]  /*4210*/  IADD3 R122, P2, R138, UR7, RZ ;  /* 0x000000078a7a7c10 */ /* 0x002fc8000ff5e0ff */
[----:B------:R-:W-:Y:S02]  /*4220*/  IADD3.X R123, R139, UR8, RZ, P2, !PT ;  /* 0x000000088b7b7c10 */ /* 0x000fe400097fe4ff */
[----:B------:R-:W-:-:S04]  /*4230*/  ISETP.GT.AND P2, PT, R102, 0x39, PT ;  /* 0x000000396600780c */ /* 0x000fc80003f44270 */
[----:B------:R-:W-:-:S13]  /*4240*/  ISETP.GT.AND P5, PT, R7, RZ, P2 ;  /* 0x000000ff0700720c */ /* 0x000fda00017a4270 */
[----:B0-----:R-:W-:Y:S05]  /*4250*/  @!P5 BRA `(.L_x_81) ;  /* 0x000000000004d947 */ /* 0x001fea0003800000 */
[----:B------:R0:W5:Y:S02]  /*4260*/  LDG.E.LTC128B R159, desc[UR14][R124.64] ;  /* 0x0000000e7c9f7981 */ /* 0x000164000c1e1920 */
.L_x_81:
[----:B------:R-:W-:Y:S05]  /*4270*/  BSYNC B1 ;  /* 0x0000000000017941 */ /* 0x000fea0003800000 */
.L_x_80:
[----:B-----5:R-:W-:Y:S01]  /*4280*/  FMUL R84, R159, R116 ;  /* 0x000000749f547220 */ /* 0x020fe20000400000 */
[----:B------:R-:W-:Y:S03]  /*4290*/  BSSY B1, `(.L_x_82) ;  /* 0x000000a000017945 */ /* 0x000fe60003800000 */
[----:B------:R-:W-:-:S05]  /*42a0*/  FFMA R5, R85, R117, R84 ;  /* 0x0000007555057223 */ /* 0x000fca0000000054 */
[----:B------:R1:W-:Y:S01]  /*42b0*/  @P5 STG.E desc[UR14][R122.64], R5 ;  /* 0x000000057a005986 */ /* 0x0003e2000c10190e */
[----:B------:R-:W-:-:S04]  /*42c0*/  IADD3 R84, P5, R140, UR7, RZ ;  /* 0x000000078c547c10 */ /* 0x000fc8000ffbe0ff */
[----:B------:R-:W-:Y:S02]  /*42d0*/  IADD3.X R85, R141, UR8, RZ, P5, !PT ;  /* 0x000000088d557c10 */ /* 0x000fe4000affe4ff */
[----:B0-----:R-:W-:-:S04]  /*42e0*/  IADD3 R124, P5, R80, UR7, RZ ;  /* 0x00000007507c7c10 */ /* 0x001fc8000ffbe0ff */
[----:B------:R-:W-:Y:S02]  /*42f0*/  IADD3.X R125, R81, UR8, RZ, P5, !PT ;  /* 0x00000008517d7c10 */ /* 0x000fe4000affe4ff */
[----:B------:R-:W-:-:S13]  /*4300*/  ISETP.GT.AND P5, PT, R7, 0x8, P3 ;  /* 0x000000080700780c */ /* 0x000fda0001fa4270 */
[----:B-1----:R-:W-:Y:S05]  /*4310*/  @!P5 BRA `(.L_x_83) ;  /* 0x000000000004d947 */ /* 0x002fea0003800000 */
[----:B------:R0:W5:Y:S02]  /*4320*/  LDG.E.LTC128B R159, desc[UR14][R118.64+0x20] ;  /* 0x0000200e769f7981 */ /* 0x000164000c1e1920 */
.L_x_83:
[----:B------:R-:W-:Y:S05]  /*4330*/  BSYNC B1 ;  /* 0x0000000000017941 */ /* 0x000fea0003800000 */
.L_x_82:
[----:B-----5:R-:W-:Y:S01]  /*4340*/  FMUL R5, R159, R116 ;  /* 0x000000749f057220 */ /* 0x020fe20000400000 */
[----:B------:R-:W-:Y:S03]  /*4350*/  BSSY B1, `(.L_x_84) ;  /* 0x0000006000017945 */ /* 0x000fe60003800000 */
[----:B------:R-:W-:-:S05]  /*4360*/  FFMA R5, R86, R117, R5 ;  /* 0x0000007556057223 */ /* 0x000fca0000000005 */
[----:B------:R1:W-:Y:S01]  /*4370*/  @P5 STG.E desc[UR14][R124.64+0x20], R5 ;  /* 0x000020057c005986 */ /* 0x0003e2000c10190e */
[----:B------:R-:W-:-:S13]  /*4380*/  ISETP.GT.AND P5, PT, R7, 0x8, P2 ;  /* 0x000000080700780c */ /* 0x000fda00017a4270 */
[----:B-1----:R-:W-:Y:S05]  /*4390*/  @!P5 BRA `(.L_x_85) ;  /* 0x000000000004d947 */ /* 0x002fea0003800000 */
[----:B------:R1:W5:Y:S02]  /*43a0*/  LDG.E.LTC128B R159, desc[UR14][R120.64+0x20] ;  /* 0x0000200e789f7981 */ /* 0x000364000c1e1920 */
.L_x_85:
[----:B------:R-:W-:Y:S05]  /*43b0*/  BSYNC B1 ;  /* 0x0000000000017941 */ /* 0x000fea0003800000 */
.L_x_84:
[----:B-----5:R-:W-:Y:S01]  /*43c0*/  FMUL R86, R159, R116 ;  /* 0x000000749f567220 */ /* 0x020fe20000400000 */
[----:B------:R-:W-:Y:S03]  /*43d0*/  BSSY B1, `(.L_x_86) ;  /* 0x0000006000017945 */ /* 0x000fe60003800000 */
[----:B------:R-:W-:-:S05]  /*43e0*/  FFMA R87, R87, R117, R86 ;  /* 0x0000007557577223 */ /* 0x000fca0000000056 */
[----:B------:R0:W-:Y:S01]  /*43f0*/  @P5 STG.E desc[UR14][R84.64+0x20], R87 ;  /* 0x0000205754005986 */ /* 0x0001e2000c10190e */
[----:B------:R-:W-:-:S13]  /*4400*/  ISETP.GT.AND P5, PT, R7, 0x80, P1 ;  /* 0x000000800700780c */ /* 0x000fda0000fa4270 */
[----:B0-----:R-:W-:Y:S05]  /*4410*/  @!P5 BRA `(.L_x_87) ;  /* 0x000000000004d947 */ /* 0x001fea0003800000 */
[----:B------:R0:W5:Y:S02]  /*4420*/  LDG.E.LTC128B R159, desc[UR14][R8.64+0x200] ;  /* 0x0002000e089f7981 */ /* 0x000164000c1e1920 */
.L_x_87:
[----:B------:R-:W-:Y:S05]  /*4430*/  BSYNC B1 ;  /* 0x0000000000017941 */ /* 0x000fea0003800000 */
.L_x_86:
[----:B-----5:R-:W-:Y:S01]  /*4440*/  FMUL R5, R159, R116 ;  /* 0x000000749f057220 */ /* 0x020fe20000400000 */
[----:B------:R-:W-:Y:S03]  /*4450*/  BSSY B1, `(.L_x_88) ;  /* 0x0000007000017945 */ /* 0x000fe60003800000 */
[----:B------:R-:W-:-:S05]  /*4460*/  FFMA R5, R24, R117, R5 ;  /* 0x0000007518057223 */ /* 0x000fca0000000005 */
[----:B------:R0:W-:Y:S01]  /*4470*/  @P5 STG.E desc[UR14][R12.64+0x200], R5 ;  /* 0x000200050c005986 */ /* 0x0001e2000c10190e */
[----:B------:R-:W-:-:S04]  /*4480*/  LOP3.LUT P5, RZ, R130, 0x2, RZ, 0xc0, !PT ;  /* 0x0000000282ff7812 */ /* 0x000fc800078ac0ff */
[----:B------:R-:W-:-:S13]  /*4490*/  ISETP.GT.AND P5, PT, R7, 0x80, P5 ;  /* 0x000000800700780c */ /* 0x000fda0002fa4270 */
[----:B0-----:R-:W-:Y:S05]  /*44a0*/  @!P5 BRA `(.L_x_89) ;  /* 0x000000000004d947 */ /* 0x001fea0003800000 */
[----:B------:R0:W5:Y:S02]  /*44b0*/  LDG.E.LTC128B R159, desc[UR14][R14.64+0x200] ;  /* 0x0002000e0e9f7981 */ /* 0x000164000c1e1920 */
.L_x_89:
[----:B------:R-:W-:Y:S05]  /*44c0*/  BSYNC B1 ;  /* 0x0000000000017941 */ /* 0x000fea0003800000 */
.L_x_88:
[----:B-----5:R-:W-:Y:S01]  /*44d0*/  FMUL R24, R159, R116 ;  /* 0x000000749f187220 */ /* 0x020fe20000400000 */
[----:B------:R-:W-:Y:S01]  /*44e0*/  ISETP.GT.AND P1, PT, R7, 0x88, P1 ;  /* 0x000000880700780c */ /* 0x000fe20000f24270 */
[----:B------:R-:W-:Y:S02]  /*44f0*/  BSSY B1, `(.L_x_90) ;  /* 0x0000005000017945 */ /* 0x000fe40003800000 */
[----:B------:R-:W-:-:S05]  /*4500*/  FFMA R25, R25, R117, R24 ;  /* 0x0000007519197223 */ /* 0x000fca0000000018 */
[----:B------:R0:W-:Y:S05]  /*4510*/  @P5 STG.E desc[UR14][R10.64+0x200], R25 ;  /* 0x000200190a005986 */ /* 0x0001ea000c10190e */
[----:B------:R-:W-:Y:S05]  /*4520*/  @!P1 BRA `(.L_x_91) ;  /* 0x0000000000049947 */ /* 0x000fea0003800000 */
[----:B------:R0:W5:Y:S02]  /*4530*/  LDG.E.LTC128B R159, desc[UR14][R8.64+0x220] ;  /* 0x0002200e089f7981 */ /* 0x000164000c1e1920 */
.L_x_91:
[----:B------:R-:W-:Y:S05]  /*4540*/  BSYNC B1 ;  /* 0x0000000000017941 */ /* 0x000fea0003800000 */
.L_x_90:
[----:B-----5:R-:W-:Y:S01]  /*4550*/  FMUL R5, R159, R116 ;  /* 0x000000749f057220 */ /* 0x020fe20000400000 */
[----:B------:R-:W-:Y:S01]  /*4560*/  LOP3.LUT P5, RZ, R130, 0x2, RZ, 0xc0, !PT ;  /* 0x0000000282ff7812 */ /* 0x000fe200078ac0ff */
[----:B------:R-:W-:Y:S02]  /*4570*/  BSSY B1, `(.L_x_92) ;  /* 0x0000006000017945 */ /* 0x000fe40003800000 */
[----:B------:R-:W-:-:S05]  /*4580*/  FFMA R5, R26, R117, R5 ;  /* 0x000000751a057223 */ /* 0x000fca0000000005 */
[----:B------:R0:W-:Y:S01]  /*4590*/  @P1 STG.E desc[UR14][R12.64+0x220], R5 ;  /* 0x000220050c001986 */ /* 0x0001e2000c10190e */
[----:B------:R-:W-:-:S13]  /*45a0*/  ISETP.GT.AND P1, PT, R7, 0x88, P5 ;  /* 0x000000880700780c */ /* 0x000fda0002f24270 */
[----:B0-----:R-:W-:Y:S05]  /*45b0*/  @!P1 BRA `(.L_x_93) ;  /* 0x0000000000049947 */ /* 0x001fea0003800000 */
[----:B------:R0:W5:Y:S02]  /*45c0*/  LDG.E.LTC128B R159, desc[UR14][R14.64+0x220] ;  /* 0x0002200e0e9f7981 */ /* 0x000164000c1e1920 */
.L_x_93:
[----:B------:R-:W-:Y:S05]  /*45d0*/  BSYNC B1 ;  /* 0x0000000000017941 */ /* 0x000fea0003800000 */
.L_x_92:
        /* <DEDUP_REMOVED lines=8> */
.L_x_95:
[----:B------:R-:W-:Y:S05]  /*4660*/  BSYNC B1 ;  /* 0x0000000000017941 */ /* 0x000fea0003800000 */
.L_x_94:
[----:B-----5:R-:W-:Y:S01]  /*4670*/  FMUL R5, R159, R116 ;  /* 0x000000749f057220 */ /* 0x020fe20000400000 */
[----:B------:R-:W-:Y:S03]  /*4680*/  BSSY B1, `(.L_x_96) ;  /* 0x0000006000017945 */ /* 0x000fe60003800000 */
[----:B------:R-:W-:-:S05]  /*4690*/  FFMA R5, R28, R117, R5 ;  /* 0x000000751c057223 */ /* 0x000fca0000000005 */
[----:B------:R0:W-:Y:S01]  /*46a0*/  @P1 STG.E desc[UR14][R20.64+0x200], R5 ;  /* 0x0002000514001986 */ /* 0x0001e2000c10190e */
[----:B------:R-:W-:-:S13]  /*46b0*/  ISETP.GT.AND P1, PT, R7, 0x80, P4 ;  /* 0x000000800700780c */ /* 0x000fda0002724270 */
[----:B0-----:R-:W-:Y:S05]  /*46c0*/  @!P1 BRA `(.L_x_97) ;  /* 0x0000000000049947 */ /* 0x001fea0003800000 */
[----:B------:R0:W5:Y:S02]  /*46d0*/  LDG.E.LTC128B R159, desc[UR14][R22.64+0x200] ;  /* 0x0002000e169f7981 */ /* 0x000164000c1e1920 */
.L_x_97:
[----:B------:R-:W-:Y:S05]  /*46e0*/  BSYNC B1 ;  /* 0x0000000000017941 */ /* 0x000fea0003800000 */
.L_x_96:
[----:B-----5:R-:W-:Y:S01]  /*46f0*/  FMUL R8, R159, R116 ;  /* 0x000000749f087220 */ /* 0x020fe20000400000 */
[----:B------:R-:W-:Y:S03]  /*4700*/  BSSY B1, `(.L_x_98) ;  /* 0x0000006000017945 */ /* 0x000fe60003800000 */
[----:B------:R-:W-:-:S05]  /*4710*/  FFMA R29, R29, R117, R8 ;  /* 0x000000751d1d7223 */ /* 0x000fca0000000008 */
[----:B------:R0:W-:Y:S01]  /*4720*/  @P1 STG.E desc[UR14][R18.64+0x200], R29 ;  /* 0x0002001d12001986 */ /* 0x0001e2000c10190e */
[----:B------:R-:W-:-:S13]  /*4730*/  ISETP.GT.AND P1, PT, R7, 0x88, P5 ;  /* 0x000000880700780c */ /* 0x000fda0002f24270 */
[----:B0-----:R-:W-:Y:S05]  /*4740*/  @!P1 BRA `(.L_x_99) ;  /* 0x0000000000049947 */ /* 0x001fea0003800000 */
[----:B------:R0:W5:Y:S02]  /*4750*/  LDG.E.LTC128B R159, desc[UR14][R16.64+0x220] ;  /* 0x0002200e109f7981 */ /* 0x000164000c1e1920 */
.L_x_99:
[----:B------:R-:W-:Y:S05]  /*4760*/  BSYNC B1 ;  /* 0x0000000000017941 */ /* 0x000fea0003800000 */
.L_x_98:
[----:B-----5:R-:W-:Y:S01]  /*4770*/  FMUL R5, R159, R116 ;  /* 0x000000749f057220 */ /* 0x020fe20000400000 */
[----:B------:R-:W-:Y:S01]  /*4780*/  ISETP.GT.AND P4, PT, R7, 0x88, P4 ;  /* 0x000000880700780c */ /* 0x000fe20002784270 */
[----:B------:R-:W-:Y:S02]  /*4790*/  BSSY B1, `(.L_x_100) ;  /* 0x0000005000017945 */ /* 0x000fe40003800000 */
[----:B------:R-:W-:-:S05]  /*47a0*/  FFMA R5, R30, R117, R5 ;  /* 0x000000751e057223 */ /* 0x000fca0000000005 */
[----:B------:R0:W-:Y:S05]  /*47b0*/  @P1 STG.E desc[UR14][R20.64+0x220], R5 ;  /* 0x0002200514001986 */ /* 0x0001ea000c10190e */
[----:B------:R-:W-:Y:S05]  /*47c0*/  @!P4 BRA `(.L_x_101) ;  /* 0x000000000004c947 */ /* 0x000fea0003800000 */
[----:B------:R0:W5:Y:S02]  /*47d0*/  LDG.E.LTC128B R159, desc[UR14][R22.64+0x220] ;  /* 0x0002200e169f7981 */ /* 0x000164000c1e1920 */
.L_x_101:
[----:B------:R-:W-:Y:S05]  /*47e0*/  BSYNC B1 ;  /* 0x0000000000017941 */ /* 0x000fea0003800000 */
.L_x_100:
[----:B-----5:R-:W-:Y:S01]  /*47f0*/  FMUL R8, R159, R116 ;  /* 0x000000749f087220 */ /* 0x020fe20000400000 */
[----:B------:R-:W-:Y:S01]  /*4800*/  LOP3.LUT P5, RZ, R130, 0x800, RZ, 0xc0, !PT ;  /* 0x0000080082ff7812 */ /* 0x000fe200078ac0ff */
[----:B------:R-:W-:Y:S02]  /*4810*/  BSSY B1, `(.L_x_102) ;  /* 0x0000006000017945 */ /* 0x000fe40003800000 */
[----:B------:R-:W-:Y:S01]  /*4820*/  FFMA R31, R31, R117, R8 ;  /* 0x000000751f1f7223 */ /* 0x000fe20000000008 */
[----:B------:R-:W-:-:S04]  /*4830*/  ISETP.GT.AND P1, PT, R7, 0x80, P5 ;  /* 0x000000800700780c */ /* 0x000fc80002f24270 */
[----:B------:R0:W-:Y:S09]  /*4840*/  @P4 STG.E desc[UR14][R18.64+0x220], R31 ;  /* 0x0002201f12004986 */ /* 0x0001f2000c10190e */
[----:B------:R-:W-:Y:S05]  /*4850*/  @!P1 BRA `(.L_x_103) ;  /* 0x0000000000049947 */ /* 0x000fea0003800000 */
[----:B------:R0:W5:Y:S02]  /*4860*/  LDG.E.LTC128B R159, desc[UR14][R58.64+0x200] ;  /* 0x0002000e3a9f7981 */ /* 0x000164000c1e1920 */
.L_x_103:
[----:B------:R-:W-:Y:S05]  /*4870*/  BSYNC B1 ;  /* 0x0000000000017941 */ /* 0x000fea0003800000 */
.L_x_102:
[----:B0----5:R-:W-:Y:S01]  /*4880*/  FMUL R5, R159, R116 ;  /* 0x000000749f057220 */ /* 0x021fe20000400000 */
[----:B------:R-:W-:Y:S01]  /*4890*/  @P1 IMAD.MOV.U32 R8, RZ, RZ, R60 ;  /* 0x000000ffff081224 */ /* 0x000fe200078e003c */
[----:B------:R-:W-:Y:S01]  /*48a0*/  LOP3.LUT P4, RZ, R130, 0x400, RZ, 0xc0, !PT ;  /* 0x0000040082ff7812 */ /* 0x000fe2000788c0ff */
[----:B------:R-:W-:Y:S02]  /*48b0*/  @P1 IMAD.MOV.U32 R9, RZ, RZ, R61 ;  /* 0x000000ffff091224 */ /* 0x000fe400078e003d */
[----:B------:R-:W-:Y:S01]  /*48c0*/  FFMA R5, R32, R117, R5 ;  /* 0x0000007520057223 */ /* 0x000fe20000000005 */
[----:B------:R-:W-:Y:S04]  /*48d0*/  BSSY B1, `(.L_x_104) ;  /* 0x0000005000017945 */ /* 0x000fe80003800000 */
[----:B------:R0:W-:Y:S01]  /*48e0*/  @P1 STG.E desc[UR14][R8.64+0x200], R5 ;  /* 0x0002000508001986 */ /* 0x0001e2000c10190e */
[----:B------:R-:W-:-:S13]  /*48f0*/  ISETP.GT.AND P1, PT, R7, 0x80, P4 ;  /* 0x000000800700780c */ /* 0x000fda0002724270 */
[----:B0-----:R-:W-:Y:S05]  /*4900*/  @!P1 BRA `(.L_x_105) ;  /* 0x0000000000049947 */ /* 0x001fea0003800000 */
[----:B------:R0:W5:Y:S02]  /*4910*/  LDG.E.LTC128B R159, desc[UR14][R56.64+0x200] ;  /* 0x0002000e389f7981 */ /* 0x000164000c1e1920 */
.L_x_105:
[----:B------:R-:W-:Y:S05]  /*4920*/  BSYNC B1 ;  /* 0x0000000000017941 */ /* 0x000fea0003800000 */
.L_x_104:
[----:B-----5:R-:W-:Y:S01]  /*4930*/  FMUL R8, R159, R116 ;  /* 0x000000749f087220 */ /* 0x020fe20000400000 */
[----:B------:R-:W-:Y:S01]  /*4940*/  @P1 IMAD.MOV.U32 R9, RZ, RZ, R127 ;  /* 0x000000ffff091224 */ /* 0x000fe200078e007f */
[----:B------:R-:W-:Y:S02]  /*4950*/  BSSY B1, `(.L_x_106) ;  /* 0x0000007000017945 */ /* 0x000fe40003800000 */
[----:B------:R-:W-:Y:S01]  /*4960*/  FFMA R33, R33, R117, R8 ;  /* 0x0000007521217223 */ /* 0x000fe20000000008 */
[----:B------:R-:W-:-:S05]  /*4970*/  @P1 IMAD.MOV.U32 R8, RZ, RZ, R126 ;  /* 0x000000ffff081224 */ /* 0x000fca00078e007e */
[----:B------:R0:W-:Y:S01]  /*4980*/  @P1 STG.E desc[UR14][R8.64+0x200], R33 ;  /* 0x0002002108001986 */ /* 0x0001e2000c10190e */
[----:B------:R-:W-:-:S13]  /*4990*/  ISETP.GT.AND P1, PT, R7, 0x88, P5 ;  /* 0x000000880700780c */ /* 0x000fda0002f24270 */
[----:B0-----:R-:W-:Y:S05]  /*49a0*/  @!P1 BRA `(.L_x_107) ;  /* 0x0000000000049947 */ /* 0x001fea0003800000 */
[----:B------:R0:W5:Y:S02]  /*49b0*/  LDG.E.LTC128B R159, desc[UR14][R58.64+0x220] ;  /* 0x0002200e3a9f7981 */ /* 0x000164000c1e1920 */
.L_x_107:
[----:B------:R-:W-:Y:S05]  /*49c0*/  BSYNC B1 ;  /* 0x0000000000017941 */ /* 0x000fea0003800000 */
.L_x_106:
[----:B-----5:R-:W-:Y:S01]  /*49d0*/  FMUL R5, R159, R116 ;  /* 0x000000749f057220 */ /* 0x020fe20000400000 */
[----:B------:R-:W-:Y:S03]  /*49e0*/  BSSY B1, `(.L_x_108) ;  /* 0x0000006000017945 */ /* 0x000fe60003800000 */
[----:B------:R-:W-:-:S05]  /*49f0*/  FFMA R5, R34, R117, R5 ;  /* 0x0000007522057223 */ /* 0x000fca0000000005 */
[----:B------:R0:W-:Y:S01]  /*4a00*/  @P1 STG.E desc[UR14][R60.64+0x220], R5 ;  /* 0x000220053c001986 */ /* 0x0001e2000c10190e */
[----:B------:R-:W-:-:S13]  /*4a10*/  ISETP.GT.AND P1, PT, R7, 0x88, P4 ;  /* 0x000000880700780c */ /* 0x000fda0002724270 */
[----:B0-----:R-:W-:Y:S05]  /*4a20*/  @!P1 BRA `(.L_x_109) ;  /* 0x0000000000049947 */ /* 0x001fea0003800000 */
[----:B------:R0:W5:Y:S02]  /*4a30*/  LDG.E.LTC128B R159, desc[UR14][R56.64+0x220] ;  /* 0x0002200e389f7981 */ /* 0x000164000c1e1920 */
.L_x_109:
[----:B------:R-:W-:Y:S05]  /*4a40*/  BSYNC B1 ;  /* 0x0000000000017941 */ /* 0x000fea0003800000 */
.L_x_108:
[----:B-----5:R-:W-:Y:S01]  /*4a50*/  FMUL R8, R159, R116 ;  /* 0x000000749f087220 */ /* 0x020fe20000400000 */
[----:B------:R-:W-:Y:S01]  /*4a60*/  ISETP.NE.AND P5, PT, R131, RZ, PT ;  /* 0x000000ff8300720c */ /* 0x000fe20003fa5270 */
[----:B------:R-:W-:Y:S02]  /*4a70*/  BSSY B1, `(.L_x_110) ;  /* 0x0000006000017945 */ /* 0x000fe40003800000 */
[----:B------:R-:W-:-:S05]  /*4a80*/  FFMA R35, R35, R117, R8 ;  /* 0x0000007523237223 */ /* 0x000fca0000000008 */
[----:B------:R0:W-:Y:S01]  /*4a90*/  @P1 STG.E desc[UR14][R126.64+0x220], R35 ;  /* 0x000220237e001986 */ /* 0x0001e2000c10190e */
[----:B------:R-:W-:-:S13]  /*4aa0*/  ISETP.GT.AND P1, PT, R7, 0x80, P5 ;  /* 0x000000800700780c */ /* 0x000fda0002f24270 */
[----:B0-----:R-:W-:Y:S05]  /*4ab0*/  @!P1 BRA `(.L_x_111) ;  /* 0x0000000000049947 */ /* 0x001fea0003800000 */
[----:B------:R0:W5:Y:S02]  /*4ac0*/  LDG.E.LTC128B R159, desc[UR14][R88.64+0x200] ;  /* 0x0002000e589f7981 */ /* 0x000164000c1e1920 */
.L_x_111:
[----:B------:R-:W-:Y:S05]  /*4ad0*/  BSYNC B1 ;  /* 0x0000000000017941 */ /* 0x000fea0003800000 */
.L_x_110:
        /* <DEDUP_REMOVED lines=8> */
.L_x_113:
[----:B------:R-:W-:Y:S05]  /*4b60*/  BSYNC B1 ;  /* 0x0000000000017941 */ /* 0x000fea0003800000 */
.L_x_112:
[----:B-----5:R-:W-:Y:S01]  /*4b70*/  FMUL R8, R159, R116 ;  /* 0x000000749f087220 */ /* 0x020fe20000400000 */
[----:B------:R-:W-:Y:S03]  /*4b80*/  BSSY B1, `(.L_x_114) ;  /* 0x0000006000017945 */ /* 0x000fe60003800000 */
[----:B------:R-:W-:-:S05]  /*4b90*/  FFMA R37, R37, R117, R8 ;  /* 0x0000007525257223 */ /* 0x000fca0000000008 */
[----:B------:R0:W-:Y:S01]  /*4ba0*/  @P1 STG.E desc[UR14][R66.64+0x200], R37 ;  /* 0x0002002542001986 */ /* 0x0001e2000c10190e */
[----:B------:R-:W-:-:S13]  /*4bb0*/  ISETP.GT.AND P1, PT, R7, 0x88, P5 ;  /* 0x000000880700780c */ /* 0x000fda0002f24270 */
[----:B0-----:R-:W-:Y:S05]  /*4bc0*/  @!P1 BRA `(.L_x_115) ;  /* 0x0000000000049947 */ /* 0x001fea0003800000 */
[----:B------:R0:W5:Y:S02]  /*4bd0*/  LDG.E.LTC128B R159, desc[UR14][R88.64+0x220] ;  /* 0x0002200e589f7981 */ /* 0x000164000c1e1920 */
.L_x_115:
[----:B------:R-:W-:Y:S05]  /*4be0*/  BSYNC B1 ;  /* 0x0000000000017941 */ /* 0x000fea0003800000 */
.L_x_114:
[----:B-----5:R-:W-:Y:S01]  /*4bf0*/  FMUL R5, R159, R116 ;  /* 0x000000749f057220 */ /* 0x020fe20000400000 */
[----:B------:R-:W-:Y:S03]  /*4c00*/  BSSY B1, `(.L_x_116) ;  /* 0x0000006000017945 */ /* 0x000fe60003800000 */
[----:B------:R-:W-:-:S05]  /*4c10*/  FFMA R5, R38, R117, R5 ;  /* 0x0000007526057223 */ /* 0x000fca0000000005 */
[----:B------:R0:W-:Y:S01]  /*4c20*/  @P1 STG.E desc[UR14][R68.64+0x220], R5 ;  /* 0x0002200544001986 */ /* 0x0001e2000c10190e */
[----:B------:R-:W-:-:S13]  /*4c30*/  ISETP.GT.AND P1, PT, R7, 0x88, P4 ;  /* 0x000000880700780c */ /* 0x000fda0002724270 */
[----:B0-----:R-:W-:Y:S05]  /*4c40*/  @!P1 BRA `(.L_x_117) ;  /* 0x0000000000049947 */ /* 0x001fea0003800000 */
[----:B------:R0:W5:Y:S02]  /*4c50*/  LDG.E.LTC128B R159, desc[UR14][R62.64+0x220] ;  /* 0x0002200e3e9f7981 */ /* 0x000164000c1e1920 */
.L_x_117:
[----:B------:R-:W-:Y:S05]  /*4c60*/  BSYNC B1 ;  /* 0x0000000000017941 */ /* 0x000fea0003800000 */
.L_x_116:
        /* <DEDUP_REMOVED lines=8> */
.L_x_119:
[----:B------:R-:W-:Y:S05]  /*4cf0*/  BSYNC B1 ;  /* 0x0000000000017941 */ /* 0x000fea0003800000 */
.L_x_118:
        /* <DEDUP_REMOVED lines=8> */
.L_x_121:
[----:B------:R-:W-:Y:S05]  /*4d80*/  BSYNC B1 ;  /* 0x0000000000017941 */ /* 0x000fea0003800000 */
.L_x_120:
[----:B-----5:R-:W-:Y:S01]  /*4d90*/  FMUL R8, R159, R116 ;  /* 0x000000749f087220 */ /* 0x020fe20000400000 */
[----:B------:R-:W-:Y:S03]  /*4da0*/  BSSY B1, `(.L_x_122) ;  /* 0x0000006000017945 */ /* 0x000fe60003800000 */
[----:B------:R-:W-:-:S05]  /*4db0*/  FFMA R41, R41, R117, R8 ;  /* 0x0000007529297223 */ /* 0x000fca0000000008 */
[----:B------:R0:W-:Y:S01]  /*4dc0*/  @P1 STG.E desc[UR14][R132.64+0x200], R41 ;  /* 0x0002002984001986 */ /* 0x0001e2000c10190e */
[----:B------:R-:W-:-:S13]  /*4dd0*/  ISETP.GT.AND P1, PT, R7, 0x88, P5 ;  /* 0x000000880700780c */ /* 0x000fda0002f24270 */
[----:B0-----:R-:W-:Y:S05]  /*4de0*/  @!P1 BRA `(.L_x_123) ;  /* 0x0000000000049947 */ /* 0x001fea0003800000 */
[----:B------:R0:W5:Y:S02]  /*4df0*/  LDG.E.LTC128B R159, desc[UR14][R92.64+0x220] ;  /* 0x0002200e5c9f7981 */ /* 0x000164000c1e1920 */
.L_x_123:
[----:B------:R-:W-:Y:S05]  /*4e00*/  BSYNC B1 ;  /* 0x0000000000017941 */ /* 0x000fea0003800000 */
.L_x_122:
[----:B-----5:R-:W-:Y:S01]  /*4e10*/  FMUL R5, R159, R116 ;  /* 0x000000749f057220 */ /* 0x020fe20000400000 */
[----:B------:R-:W-:Y:S03]  /*4e20*/  BSSY B1, `(.L_x_124) ;  /* 0x0000006000017945 */ /* 0x000fe60003800000 */
[----:B------:R-:W-:-:S05]  /*4e30*/  FFMA R5, R42, R117, R5 ;  /* 0x000000752a057223 */ /* 0x000fca0000000005 */
[----:B------:R0:W-:Y:S01]  /*4e40*/  @P1 STG.E desc[UR14][R72.64+0x220], R5 ;  /* 0x0002200548001986 */ /* 0x0001e2000c10190e */
[----:B------:R-:W-:-:S13]  /*4e50*/  ISETP.GT.AND P1, PT, R7, 0x88, P4 ;  /* 0x000000880700780c */ /* 0x000fda0002724270 */
[----:B0-----:R-:W-:Y:S05]  /*4e60*/  @!P1 BRA `(.L_x_125) ;  /* 0x0000000000049947 */ /* 0x001fea0003800000 */
[----:B------:R0:W5:Y:S02]  /*4e70*/  LDG.E.LTC128B R159, desc[UR14][R90.64+0x220] ;  /* 0x0002200e5a9f7981 */ /* 0x000164000c1e1920 */
.L_x_125:
[----:B------:R-:W-:Y:S05]  /*4e80*/  BSYNC B1 ;  /* 0x0000000000017941 */ /* 0x000fea0003800000 */
.L_x_124:
        /* <DEDUP_REMOVED lines=8> */
.L_x_127:
[----:B------:R-:W-:Y:S05]  /*4f10*/  BSYNC B1 ;  /* 0x0000000000017941 */ /* 0x000fea0003800000 */
.L_x_126:
        /* <DEDUP_REMOVED lines=8> */
.L_x_129:
[----:B------:R-:W-:Y:S05]  /*4fa0*/  BSYNC B1 ;  /* 0x0000000000017941 */ /* 0x000fea0003800000 */
.L_x_128:
[----:B-----5:R-:W-:Y:S01]  /*4fb0*/  FMUL R8, R159, R116 ;  /* 0x000000749f087220 */ /* 0x020fe20000400000 */
[----:B------:R-:W-:Y:S03]  /*4fc0*/  BSSY B1, `(.L_x_130) ;  /* 0x0000006000017945 */ /* 0x000fe60003800000 */
[----:B------:R-:W-:-:S05]  /*4fd0*/  FFMA R45, R45, R117, R8 ;  /* 0x000000752d2d7223 */ /* 0x000fca0000000008 */
[----:B------:R0:W-:Y:S01]  /*4fe0*/  @P1 STG.E desc[UR14][R136.64+0x200], R45 ;  /* 0x0002002d88001986 */ /* 0x0001e2000c10190e */
[----:B------:R-:W-:-:S13]  /*4ff0*/  ISETP.GT.AND P1, PT, R7, 0x88, P5 ;  /* 0x000000880700780c */ /* 0x000fda0002f24270 */
[----:B0-----:R-:W-:Y:S05]  /*5000*/  @!P1 BRA `(.L_x_131) ;  /* 0x0000000000049947 */ /* 0x001fea0003800000 */
[----:B------:R0:W5:Y:S02]  /*5010*/  LDG.E.LTC128B R159, desc[UR14][R96.64+0x220] ;  /* 0x0002200e609f7981 */ /* 0x000164000c1e1920 */
.L_x_131:
[----:B------:R-:W-:Y:S05]  /*5020*/  BSYNC B1 ;  /* 0x0000000000017941 */ /* 0x000fea0003800000 */
.L_x_130:
[----:B-----5:R-:W-:Y:S01]  /*5030*/  FMUL R5, R159, R116 ;  /* 0x000000749f057220 */ /* 0x020fe20000400000 */
[----:B------:R-:W-:Y:S03]  /*5040*/  BSSY B1, `(.L_x_132) ;  /* 0x0000006000017945 */ /* 0x000fe60003800000 */
[----:B------:R-:W-:-:S05]  /*5050*/  FFMA R5, R46, R117, R5 ;  /* 0x000000752e057223 */ /* 0x000fca0000000005 */
[----:B------:R0:W-:Y:S01]  /*5060*/  @P1 STG.E desc[UR14][R76.64+0x220], R5 ;  /* 0x000220054c001986 */ /* 0x0001e2000c10190e */
[----:B------:R-:W-:-:S13]  /*5070*/  ISETP.GT.AND P1, PT, R7, 0x88, P4 ;  /* 0x000000880700780c */ /* 0x000fda0002724270 */
[----:B0-----:R-:W-:Y:S05]  /*5080*/  @!P1 BRA `(.L_x_133) ;  /* 0x0000000000049947 */ /* 0x001fea0003800000 */
[----:B------:R0:W5:Y:S02]  /*5090*/  LDG.E.LTC128B R159, desc[UR14][R94.64+0x220] ;  /* 0x0002200e5e9f7981 */ /* 0x000164000c1e1920 */
.L_x_133:
[----:B------:R-:W-:Y:S05]  /*50a0*/  BSYNC B1 ;  /* 0x0000000000017941 */ /* 0x000fea0003800000 */
.L_x_132:
        /* <DEDUP_REMOVED lines=8> */
.L_x_135:
[----:B------:R-:W-:Y:S05]  /*5130*/  BSYNC B1 ;  /* 0x0000000000017941 */ /* 0x000fea0003800000 */
.L_x_134:
[----:B-----5:R-:W-:Y:S01]  /*5140*/  FMUL R5, R159, R116 ;  /* 0x000000749f057220 */ /* 0x020fe20000400000 */
[----:B------:R-:W-:Y:S03]  /*5150*/  BSSY B1, `(.L_x_136) ;  /* 0x0000006000017945 */ /* 0x000fe60003800000 */
[----:B------:R-:W-:-:S05]  /*5160*/  FFMA R5, R48, R117, R5 ;  /* 0x0000007530057223 */ /* 0x000fca0000000005 */
[----:B------:R0:W-:Y:S01]  /*5170*/  @P1 STG.E desc[UR14][R78.64+0x200], R5 ;  /* 0x000200054e001986 */ /* 0x0001e2000c10190e */
[----:B------:R-:W-:-:S13]  /*5180*/  ISETP.GT.AND P1, PT, R7, 0x80, P6 ;  /* 0x000000800700780c */ /* 0x000fda0003724270 */
[----:B0-----:R-:W-:Y:S05]  /*5190*/  @!P1 BRA `(.L_x_137) ;  /* 0x0000000000049947 */ /* 0x001fea0003800000 */
[----:B------:R0:W5:Y:S02]  /*51a0*/  LDG.E.LTC128B R159, desc[UR14][R98.64+0x200] ;  /* 0x0002000e629f7981 */ /* 0x000164000c1e1920 */
.L_x_137:
[----:B------:R-:W-:Y:S05]  /*51b0*/  BSYNC B1 ;  /* 0x0000000000017941 */ /* 0x000fea0003800000 */
.L_x_136:
[----:B-----5:R-:W-:Y:S01]  /*51c0*/  FMUL R8, R159, R116 ;  /* 0x000000749f087220 */ /* 0x020fe20000400000 */
[----:B------:R-:W-:Y:S01]  /*51d0*/  ISETP.GT.AND P4, PT, R7, 0x88, P4 ;  /* 0x000000880700780c */ /* 0x000fe20002784270 */
[----:B------:R-:W-:Y:S02]  /*51e0*/  BSSY B1, `(.L_x_138) ;  /* 0x0000005000017945 */ /* 0x000fe40003800000 */
[----:B------:R-:W-:-:S05]  /*51f0*/  FFMA R49, R49, R117, R8 ;  /* 0x0000007531317223 */ /* 0x000fca0000000008 */
[----:B------:R0:W-:Y:S05]  /*5200*/  @P1 STG.E desc[UR14][R138.64+0x200], R49 ;  /* 0x000200318a001986 */ /* 0x0001ea000c10190e */
[----:B------:R-:W-:Y:S05]  /*5210*/  @!P4 BRA `(.L_x_139) ;  /* 0x000000000004c947 */ /* 0x000fea0003800000 */
[----:B------:R0:W5:Y:S02]  /*5220*/  LDG.E.LTC128B R159, desc[UR14][R100.64+0x220] ;  /* 0x0002200e649f7981 */ /* 0x000164000c1e1920 */
.L_x_139:
[----:B------:R-:W-:Y:S05]  /*5230*/  BSYNC B1 ;  /* 0x0000000000017941 */ /* 0x000fea0003800000 */
.L_x_138:
[----:B-----5:R-:W-:Y:S01]  /*5240*/  FMUL R5, R159, R116 ;  /* 0x000000749f057220 */ /* 0x020fe20000400000 */
[----:B------:R-:W-:Y:S01]  /*5250*/  ISETP.GT.AND P1, PT, R7, 0x88, P6 ;  /* 0x000000880700780c */ /* 0x000fe20003724270 */
[----:B------:R-:W-:Y:S02]  /*5260*/  BSSY B1, `(.L_x_140) ;  /* 0x0000005000017945 */ /* 0x000fe40003800000 */
[----:B------:R-:W-:-:S05]  /*5270*/  FFMA R5, R50, R117, R5 ;  /* 0x0000007532057223 */ /* 0x000fca0000000005 */
[----:B------:R0:W-:Y:S05]  /*5280*/  @P4 STG.E desc[UR14][R80.64+0x220], R5 ;  /* 0x0002200550004986 */ /* 0x0001ea000c10190e */
[----:B------:R-:W-:Y:S05]  /*5290*/  @!P1 BRA `(.L_x_141) ;  /* 0x0000000000049947 */ /* 0x000fea0003800000 */
[----:B------:R0:W5:Y:S02]  /*52a0*/  LDG.E.LTC128B R159, desc[UR14][R98.64+0x220] ;  /* 0x0002200e629f7981 */ /* 0x000164000c1e1920 */
.L_x_141:
[----:B------:R-:W-:Y:S05]  /*52b0*/  BSYNC B1 ;  /* 0x0000000000017941 */ /* 0x000fea0003800000 */
.L_x_140:
[----:B-----5:R-:W-:Y:S01]  /*52c0*/  FMUL R8, R159, R116 ;  /* 0x000000749f087220 */ /* 0x020fe20000400000 */
[----:B------:R-:W-:Y:S01]  /*52d0*/  ISETP.GT.AND P4, PT, R7, 0x80, P3 ;  /* 0x000000800700780c */ /* 0x000fe20001f84270 */
[----:B------:R-:W-:Y:S02]  /*52e0*/  BSSY B1, `(.L_x_142) ;  /* 0x0000005000017945 */ /* 0x000fe40003800000 */
[----:B------:R-:W-:-:S05]  /*52f0*/  FFMA R51, R51, R117, R8 ;  /* 0x0000007533337223 */ /* 0x000fca0000000008 */
[----:B------:R0:W-:Y:S05]  /*5300*/  @P1 STG.E desc[UR14][R140.64+0x220], R51 ;  /* 0x000220338c001986 */ /* 0x0001ea000c10190e */
[----:B------:R-:W-:Y:S05]  /*5310*/  @!P4 BRA `(.L_x_143) ;  /* 0x000000000004c947 */ /* 0x000fea0003800000 */
[----:B------:R0:W5:Y:S02]  /*5320*/  LDG.E.LTC128B R159, desc[UR14][R118.64+0x200] ;  /* 0x0002000e769f7981 */ /* 0x000164000c1e1920 */
.L_x_143:
[----:B------:R-:W-:Y:S05]  /*5330*/  BSYNC B1 ;  /* 0x0000000000017941 */ /* 0x000fea0003800000 */
.L_x_142:
[----:B0----5:R-:W-:Y:S01]  /*5340*/  FMUL R5, R159, R116 ;  /* 0x000000749f057220 */ /* 0x021fe20000400000 */
[----:B------:R-:W-:Y:S01]  /*5350*/  ISETP.GT.AND P1, PT, R7, 0x80, P2 ;  /* 0x000000800700780c */ /* 0x000fe20001724270 */
[----:B------:R-:W-:Y:S02]  /*5360*/  BSSY B1, `(.L_x_144) ;  /* 0x0000005000017945 */ /* 0x000fe40003800000 */
[----:B------:R-:W-:-:S05]  /*5370*/  FFMA R5, R52, R117, R5 ;  /* 0x0000007534057223 */ /* 0x000fca0000000005 */
[----:B------:R0:W-:Y:S05]  /*5380*/  @P4 STG.E desc[UR14][R82.64+0x200], R5 ;  /* 0x0002000552004986 */ /* 0x0001ea000c10190e */
[----:B------:R-:W-:Y:S05]  /*5390*/  @!P1 BRA `(.L_x_145) ;  /* 0x0000000000049947 */ /* 0x000fea0003800000 */
[----:B------:R0:W5:Y:S02]  /*53a0*/  LDG.E.LTC128B R159, desc[UR14][R120.64+0x200] ;  /* 0x0002000e789f7981 */ /* 0x000164000c1e1920 */
.L_x_145:
[----:B------:R-:W-:Y:S05]  /*53b0*/  BSYNC B1 ;  /* 0x0000000000017941 */ /* 0x000fea0003800000 */
.L_x_144:
[----:B-----5:R-:W-:Y:S01]  /*53c0*/  FMUL R8, R159, R116 ;  /* 0x000000749f087220 */ /* 0x020fe20000400000 */
[----:B------:R-:W-:Y:S01]  /*53d0*/  ISETP.GT.AND P3, PT, R7, 0x88, P3 ;  /* 0x000000880700780c */ /* 0x000fe20001f64270 */
[----:B------:R-:W-:Y:S02]  /*53e0*/  BSSY B1, `(.L_x_146) ;  /* 0x0000005000017945 */ /* 0x000fe40003800000 */
[----:B------:R-:W-:-:S05]  /*53f0*/  FFMA R53, R53, R117, R8 ;  /* 0x0000007535357223 */ /* 0x000fca0000000008 */
[----:B------:R0:W-:Y:S05]  /*5400*/  @P1 STG.E desc[UR14][R122.64+0x200], R53 ;  /* 0x000200357a001986 */ /* 0x0001ea000c10190e */
[----:B------:R-:W-:Y:S05]  /*5410*/  @!P3 BRA `(.L_x_147) ;  /* 0x000000000004b947 */ /* 0x000fea0003800000 */
[----:B------:R0:W5:Y:S02]  /*5420*/  LDG.E.LTC128B R159, desc[UR14][R118.64+0x220] ;  /* 0x0002200e769f7981 */ /* 0x000164000c1e1920 */
.L_x_147:
[----:B------:R-:W-:Y:S05]  /*5430*/  BSYNC B1 ;  /* 0x0000000000017941 */ /* 0x000fea0003800000 */
.L_x_146:
[----:B0----5:R-:W-:Y:S01]  /*5440*/  FMUL R5, R159, R116 ;  /* 0x000000749f057220 */ /* 0x021fe20000400000 */
[----:B------:R-:W-:Y:S01]  /*5450*/  ISETP.GT.AND P2, PT, R7, 0x88, P2 ;  /* 0x000000880700780c */ /* 0x000fe20001744270 */
[----:B------:R-:W-:Y:S02]  /*5460*/  BSSY B1, `(.L_x_148) ;  /* 0x0000005000017945 */ /* 0x000fe40003800000 */
[----:B------:R-:W-:-:S05]  /*5470*/  FFMA R5, R54, R117, R5 ;  /* 0x0000007536057223 */ /* 0x000fca0000000005 */
[----:B------:R0:W-:Y:S05]  /*5480*/  @P3 STG.E desc[UR14][R124.64+0x220], R5 ;  /* 0x000220057c003986 */ /* 0x0001ea000c10190e */
[----:B------:R-:W-:Y:S05]  /*5490*/  @!P2 BRA `(.L_x_149) ;  /* 0x000000000004a947 */ /* 0x000fea0003800000 */
[----:B------:R0:W5:Y:S02]  /*54a0*/  LDG.E.LTC128B R159, desc[UR14][R120.64+0x220] ;  /* 0x0002200e789f7981 */ /* 0x000164000c1e1920 */
.L_x_149:
[----:B------:R-:W-:Y:S05]  /*54b0*/  BSYNC B1 ;  /* 0x0000000000017941 */ /* 0x000fea0003800000 */
.L_x_148:
[----:B-----5:R-:W-:-:S04]  /*54c0*/  FMUL R8, R159, R116 ;  /* 0x000000749f087220 */ /* 0x020fc80000400000 */
[----:B------:R-:W-:Y:S01]  /*54d0*/  FFMA R55, R55, R117, R8 ;  /* 0x0000007537377223 */ /* 0x000fe20000000008 */
[----:B------:R-:W-:Y:S06]  /*54e0*/  @!P2 BRA `(.L_x_150) ;  /* 0x00000010009ca947 */ /* 0x000fec0003800000 */
[----:B------:R0:W-:Y:S01]  /*54f0*/  STG.E desc[UR14][R84.64+0x220], R55 ;  /* 0x0002203754007986 */ /* 0x0001e2000c10190e */
[----:B------:R-:W-:Y:S05]  /*5500*/  BRA `(.L_x_150) ;  /* 0x0000001000947947 */ /* 0x000fea0003800000 */
.L_x_27:
[----:B------:R-:W-:Y:S01]  /*5510*/  ULDC.64 UR8, c[0x0][0x6c0] ;  /* 0x0001b00000087ab9 */ /* 0x000fe20000000a00 */
[----:B------:R-:W-:Y:S01]  /*5520*/  P2R R98, PR, RZ, 0x1 ;  /* 0x00000001ff627803 */ /* 0x000fe20000000000 */
[-C--:B--2---:R-:W-:Y:S01]  /*5530*/  FMUL R5, R56, R117.reuse ;  /* 0x0000007538057220 */ /* 0x084fe20000400000 */
[----:B------:R-:W-:Y:S01]  /*5540*/  LEA R8, P2, R14, UR8, 0x2 ;  /* 0x000000080e087c11 */ /* 0x000fe2000f8410ff */
[-C--:B------:R-:W-:Y:S01]  /*5550*/  FMUL R57, R57, R117.reuse ;  /* 0x0000007539397220 */ /* 0x080fe20000400000 */
[----:B------:R-:W-:Y:S01]  /*5560*/  ISETP.GT.AND P0, PT, R102, 0x1, PT ;  /* 0x000000016600780c */ /* 0x000fe20003f04270 */
[-C--:B------:R-:W-:Y:S01]  /*5570*/  FMUL R59, R59, R117.reuse ;  /* 0x000000753b3b7220 */ /* 0x080fe20000400000 */
[----:B------:R-:W-:Y:S01]  /*5580*/  LEA.HI.X R9, R14, UR9, R13, 0x2, P2 ;  /* 0x000000090e097c11 */ /* 0x000fe200090f140d */
[----:B------:R-:W-:Y:S01]  /*5590*/  FMUL R13, R58, R117 ;  /* 0x000000753a0d7220 */ /* 0x000fe20000400000 */
[C---:B------:R-:W-:Y:S01]  /*55a0*/  ISETP.GT.AND P2, PT, R7.reuse, RZ, P0 ;  /* 0x000000ff0700720c */ /* 0x040fe20000744270 */
[----:B------:R-:W-:Y:S01]  /*55b0*/  USHF.L.U32 UR8, UR6, 0x2, URZ ;  /* 0x0000000206087899 */ /* 0x000fe2000800063f */
[C---:B------:R-:W-:Y:S01]  /*55c0*/  LEA R10, P4, R18.reuse, R8, 0x2 ;  /* 0x00000008120a7211 */ /* 0x040fe200078810ff */
[----:B------:R0:W-:Y:S01]  /*55d0*/  @P3 STG.E desc[UR14][R8.64], R5 ;  /* 0x0000000508003986 */ /* 0x0001e2000c10190e */
[----:B------:R-:W-:Y:S01]  /*55e0*/  ISETP.GT.AND P3, PT, R7, 0x8, P1 ;  /* 0x000000080700780c */ /* 0x000fe20000f64270 */
[----:B------:R-:W-:Y:S01]  /*55f0*/  USHF.L.U64.HI UR7, UR6, 0x2, UR5 ;  /* 0x0000000206077899 */ /* 0x000fe20008010205 */
[----:B------:R-:W-:Y:S01]  /*5600*/  LEA.HI.X R11, R18, R9, R19, 0x2, P4 ;  /* 0x00000009120b7211 */ /* 0x000fe200020f1413 */
[----:B------:R-:W-:Y:S01]  /*5610*/  IMAD R19, R19, 0x1c, RZ ;  /* 0x0000001c13137824 */ /* 0x000fe200078e02ff */
[C---:B------:R-:W-:Y:S01]  /*5620*/  ISETP.GT.AND P6, PT, R102.reuse, 0x8, PT ;  /* 0x000000086600780c */ /* 0x040fe20003fc4270 */
[----:B------:R-:W-:Y:S01]  /*5630*/  FMUL R61, R61, R117 ;  /* 0x000000753d3d7220 */ /* 0x000fe20000400000 */
[----:B------:R-:W-:Y:S01]  /*5640*/  ISETP.GT.AND P5, PT, R102, 0x9, PT ;  /* 0x000000096600780c */ /* 0x000fe20003fa4270 */
[----:B------:R-:W-:Y:S01]  /*5650*/  IMAD.WIDE.U32 R20, R18, 0x1c, R10 ;  /* 0x0000001c12147825 */ /* 0x000fe200078e000a */
[----:B------:R-:W-:Y:S01]  /*5660*/  P2R R96, PR, RZ, 0x1 ;  /* 0x00000001ff607803 */ /* 0x000fe20000000000 */
[----:B------:R1:W-:Y:S01]  /*5670*/  @P2 STG.E desc[UR14][R10.64], R57 ;  /* 0x000000390a002986 */ /* 0x0003e2000c10190e */
[----:B------:R-:W-:Y:S01]  /*5680*/  ISETP.GT.AND P2, PT, R7, 0x8, P0 ;  /* 0x000000080700780c */ /* 0x000fe20000744270 */
[----:B------:R-:W-:-:S02]  /*5690*/  IMAD.IADD R21, R19, 0x1, R21 ;  /* 0x0000000113157824 */ /* 0x000fc400078e0215 */
[-C--:B0-----:R-:W-:Y:S01]  /*56a0*/  FMUL R5, R60, R117.reuse ;  /* 0x000000753c057220 */ /* 0x081fe20000400000 */
[----:B------:R0:W-:Y:S01]  /*56b0*/  @P3 STG.E desc[UR14][R8.64+0x20], R13 ;  /* 0x0000200d08003986 */ /* 0x0001e2000c10190e */
[----:B------:R-:W-:Y:S01]  /*56c0*/  ISETP.GT.AND P3, PT, R7, RZ, P6 ;  /* 0x000000ff0700720c */ /* 0x000fe20003764270 */
[-C--:B------:R-:W-:Y:S01]  /*56d0*/  FMUL R65, R65, R117.reuse ;  /* 0x0000007541417220 */ /* 0x080fe20000400000 */
[----:B------:R-:W-:Y:S01]  /*56e0*/  ISETP.GT.AND P0, PT, R102, 0x11, PT ;  /* 0x000000116600780c */ /* 0x000fe20003f04270 */
[-C--:B------:R-:W-:Y:S01]  /*56f0*/  FMUL R67, R67, R117.reuse ;  /* 0x0000007543437220 */ /* 0x080fe20000400000 */
[-C--:B------:R-:W-:Y:S01]  /*5700*/  FMUL R69, R69, R117.reuse ;  /* 0x0000007545457220 */ /* 0x080fe20000400000 */
[-C--:B------:R-:W-:Y:S01]  /*5710*/  FMUL R71, R71, R117.reuse ;  /* 0x0000007547477220 */ /* 0x080fe20000400000 */
[-C--:B------:R-:W-:Y:S01]  /*5720*/  FMUL R73, R73, R117.reuse ;  /* 0x0000007549497220 */ /* 0x080fe20000400000 */
[-C--:B-1----:R-:W-:Y:S01]  /*5730*/  FMUL R57, R63, R117.reuse ;  /* 0x000000753f397220 */ /* 0x082fe20000400000 */
[-C--:B------:R-:W-:Y:S01]  /*5740*/  FMUL R75, R75, R117.reuse ;  /* 0x000000754b4b7220 */ /* 0x080fe20000400000 */
[----:B------:R1:W-:Y:S01]  /*5750*/  @P2 STG.E desc[UR14][R10.64+0x20], R59 ;  /* 0x0000203b0a002986 */ /* 0x0003e2000c10190e */
[----:B------:R-:W-:Y:S01]  /*5760*/  IADD3 R18, P2, R10, UR8, RZ ;  /* 0x000000080a127c10 */ /* 0x000fe2000ff5e0ff */
[-C--:B0-----:R-:W-:Y:S01]  /*5770*/  FMUL R13, R62, R117.reuse ;  /* 0x000000753e0d7220 */ /* 0x081fe20000400000 */
[-C--:B------:R-:W-:Y:S01]  /*5780*/  FMUL R91, R76, R117.reuse ;  /* 0x000000754c5b7220 */ /* 0x080fe20000400000 */
[----:B------:R0:W-:Y:S01]  /*5790*/  @P3 STG.E desc[UR14][R20.64], R5 ;  /* 0x0000000514003986 */ /* 0x0001e2000c10190e */
[----:B------:R-:W-:Y:S01]  /*57a0*/  IADD3.X R19, R11, UR7, RZ, P2, !PT ;  /* 0x000000070b137c10 */ /* 0x000fe200097fe4ff */
[-C--:B------:R-:W-:Y:S01]  /*57b0*/  FMUL R77, R77, R117.reuse ;  /* 0x000000754d4d7220 */ /* 0x080fe20000400000 */
[----:B------:R-:W-:Y:S01]  /*57c0*/  ISETP.GT.AND P2, PT, R7, RZ, P5 ;  /* 0x000000ff0700720c */ /* 0x000fe20002f44270 */
[-C--:B------:R-:W-:Y:S01]  /*57d0*/  FMUL R97, R80, R117.reuse ;  /* 0x0000007550617220 */ /* 0x080fe20000400000 */
[----:B------:R-:W-:Y:S01]  /*57e0*/  ISETP.GT.AND P3, PT, R102, 0x10, PT ;  /* 0x000000106600780c */ /* 0x000fe20003f64270 */
[-C--:B------:R-:W-:Y:S01]  /*57f0*/  FMUL R99, R81, R117.reuse ;  /* 0x0000007551637220 */ /* 0x080fe20000400000 */
[-C--:B------:R-:W-:Y:S01]  /*5800*/  FMUL R85, R85, R117.reuse ;  /* 0x0000007555557220 */ /* 0x080fe20000400000 */
[-C--:B-1----:R-:W-:Y:S01]  /*5810*/  FMUL R59, R66, R117.reuse ;  /* 0x00000075423b7220 */ /* 0x082fe20000400000 */
[-C--:B------:R-:W-:Y:S01]  /*5820*/  FMUL R87, R87, R117.reuse ;  /* 0x0000007557577220 */ /* 0x080fe20000400000 */
[-C--:B------:R-:W-:Y:S01]  /*5830*/  FMUL R25, R25, R117.reuse ;  /* 0x0000007519197220 */ /* 0x080fe20000400000 */
[-C--:B------:R-:W-:Y:S01]  /*5840*/  FMUL R27, R27, R117.reuse ;  /* 0x000000751b1b7220 */ /* 0x080fe20000400000 */
[-C--:B0-----:R-:W-:Y:S01]  /*5850*/  FMUL R5, R64, R117.reuse ;  /* 0x0000007540057220 */ /* 0x081fe20000400000 */
[-C--:B------:R-:W-:Y:S01]  /*5860*/  FMUL R29, R29, R117.reuse ;  /* 0x000000751d1d7220 */ /* 0x080fe20000400000 */
[-C--:B------:R-:W-:Y:S01]  /*5870*/  FMUL R31, R31, R117.reuse ;  /* 0x000000751f1f7220 */ /* 0x080fe20000400000 */
[-C--:B------:R-:W-:Y:S01]  /*5880*/  FMUL R33, R33, R117.reuse ;  /* 0x0000007521217220 */ /* 0x080fe20000400000 */
[----:B------:R-:W-:Y:S01]  /*5890*/  @P2 STG.E desc[UR14][R18.64], R61 ;  /* 0x0000003d12002986 */ /* 0x000fe2000c10190e */
[----:B------:R-:W-:Y:S01]  /*58a0*/  ISETP.GT.AND P2, PT, R7, 0x8, P6 ;  /* 0x000000080700780c */ /* 0x000fe20003744270 */
[-C--:B------:R-:W-:Y:S01]  /*58b0*/  FMUL R35, R35, R117.reuse ;  /* 0x0000007523237220 */ /* 0x080fe20000400000 */
        /* <DEDUP_REMOVED lines=9> */
[----:B------:R-:W-:-:S02]  /*5950*/  FMUL R55, R55, R117 ;  /* 0x0000007537377220 */ /* 0x000fc40000400000 */
[----:B------:R0:W-:Y:S01]  /*5960*/  @P2 STG.E desc[UR14][R20.64+0x20], R13 ;  /* 0x0000200d14002986 */ /* 0x0001e2000c10190e */
[----:B------:R-:W-:-:S13]  /*5970*/  ISETP.GT.AND P2, PT, R7, 0x8, P5 ;  /* 0x000000080700780c */ /* 0x000fda0002f44270 */
[----:B------:R-:W-:Y:S01]  /*5980*/  @P2 STG.E desc[UR14][R18.64+0x20], R57 ;  /* 0x0000203912002986 */ /* 0x000fe2000c10190e */
[----:B------:R-:W-:-:S04]  /*5990*/  IADD3 R88, P2, R20, UR8, RZ ;  /* 0x0000000814587c10 */ /* 0x000fc8000ff5e0ff */
[----:B------:R-:W-:Y:S02]  /*59a0*/  IADD3.X R89, R21, UR7, RZ, P2, !PT ;  /* 0x0000000715597c10 */ /* 0x000fe400097fe4ff */
        /* <DEDUP_REMOVED lines=9> */
[----:B0-----:R-:W-:Y:S02]  /*5a40*/  IADD3.X R13, R17, UR7, RZ, P2, !PT ;  /* 0x00000007110d7c10 */ /* 0x001fe400097fe4ff */
[----:B------:R-:W-:-:S13]  /*5a50*/  ISETP.GT.AND P2, PT, R7, RZ, P3 ;  /* 0x000000ff0700720c */ /* 0x000fda0001f44270 */
[----:B------:R0:W-:Y:S01]  /*5a60*/  @P2 STG.E desc[UR14][R88.64], R5 ;  /* 0x0000000558002986 */ /* 0x0001e2000c10190e */
[----:B------:R-:W-:Y:S01]  /*5a70*/  ISETP.GT.AND P2, PT, R7, RZ, P0 ;  /* 0x000000ff0700720c */ /* 0x000fe20000744270 */
[----:B0-----:R-:W-:-:S12]  /*5a80*/  FMUL R5, R68, R117 ;  /* 0x0000007544057220 */ /* 0x001fd80000400000 */
[----:B------:R-:W-:Y:S01]  /*5a90*/  @P2 STG.E desc[UR14][R62.64], R65 ;  /* 0x000000413e002986 */ /* 0x000fe2000c10190e */
[----:B------:R-:W-:Y:S02]  /*5aa0*/  ISETP.GT.AND P2, PT, R7, 0x8, P3 ;  /* 0x000000080700780c */ /* 0x000fe40001f44270 */
[----:B------:R-:W-:-:S11]  /*5ab0*/  ISETP.GT.AND P3, PT, R102, 0x18, PT ;  /* 0x000000186600780c */ /* 0x000fd60003f64270 */
[----:B------:R-:W-:Y:S02]  /*5ac0*/  @P2 IMAD.MOV.U32 R56, RZ, RZ, R88 ;  /* 0x000000ffff382224 */ /* 0x000fe400078e0058 */
[----:B------:R-:W-:-:S05]  /*5ad0*/  @P2 IMAD.MOV.U32 R57, RZ, RZ, R89 ;  /* 0x000000ffff392224 */ /* 0x000fca00078e0059 */
[----:B------:R0:W-:Y:S01]  /*5ae0*/  @P2 STG.E desc[UR14][R56.64+0x20], R59 ;  /* 0x0000203b38002986 */ /* 0x0001e2000c10190e */
[----:B------:R-:W-:Y:S02]  /*5af0*/  ISETP.GT.AND P2, PT, R7, 0x8, P0 ;  /* 0x000000080700780c */ /* 0x000fe40000744270 */
[----:B------:R-:W-:-:S11]  /*5b00*/  ISETP.GT.AND P0, PT, R102, 0x19, PT ;  /* 0x000000196600780c */ /* 0x000fd60003f04270 */
[----:B0-----:R-:W-:Y:S02]  /*5b10*/  @P2 IMAD.MOV.U32 R56, RZ, RZ, R62 ;  /* 0x000000ffff382224 */ /* 0x001fe400078e003e */
[----:B------:R-:W-:-:S05]  /*5b20*/  @P2 IMAD.MOV.U32 R57, RZ, RZ, R63 ;  /* 0x000000ffff392224 */ /* 0x000fca00078e003f */
[----:B------:R0:W-:Y:S01]  /*5b30*/  @P2 STG.E desc[UR14][R56.64+0x20], R67 ;  /* 0x0000204338002986 */ /* 0x0001e2000c10190e */
[----:B------:R-:W-:-:S04]  /*5b40*/  IADD3 R94, P2, R88, UR8, RZ ;  /* 0x00000008585e7c10 */ /* 0x000fc8000ff5e0ff */
[----:B------:R-:W-:Y:S02]  /*5b50*/  IADD3.X R95, R89, UR7, RZ, P2, !PT ;  /* 0x00000007595f7c10 */ /* 0x000fe400097fe4ff */
[----:B------:R-:W-:Y:S01]  /*5b60*/  ISETP.GT.AND P2, PT, R7, RZ, P3 ;  /* 0x000000ff0700720c */ /* 0x000fe20001f44270 */
[----:B0-----:R-:W-:-:S12]  /*5b70*/  FMUL R67, R72, R117 ;  /* 0x0000007548437220 */ /* 0x001fd80000400000 */
[----:B------:R0:W-:Y:S01]  /*5b80*/  @P2 STG.E desc[UR14][R94.64], R5 ;  /* 0x000000055e002986 */ /* 0x0001e2000c10190e */
[----:B------:R-:W-:Y:S01]  /*5b90*/  ISETP.GT.AND P2, PT, R7, RZ, P0 ;  /* 0x000000ff0700720c */ /* 0x000fe20000744270 */
[----:B0-----:R-:W-:-:S12]  /*5ba0*/  FMUL R5, R70, R117 ;  /* 0x0000007546057220 */ /* 0x001fd80000400000 */
[----:B------:R-:W-:Y:S01]  /*5bb0*/  @P2 STG.E desc[UR14][R22.64], R69 ;  /* 0x0000004516002986 */ /* 0x000fe2000c10190e */
[----:B------:R-:W-:-:S04]  /*5bc0*/  IADD3 R92, P2, R88, UR8, RZ ;  /* 0x00000008585c7c10 */ /* 0x000fc8000ff5e0ff */
[----:B------:R-:W-:Y:S02]  /*5bd0*/  IADD3.X R93, R89, UR7, RZ, P2, !PT ;  /* 0x00000007595d7c10 */ /* 0x000fe400097fe4ff */
[----:B------:R-:W-:-:S04]  /*5be0*/  IADD3 R60, P2, R14, UR8, RZ ;  /* 0x000000080e3c7c10 */ /* 0x000fc8000ff5e0ff */
[----:B------:R-:W-:Y:S02]  /*5bf0*/  IADD3.X R61, R15, UR7, RZ, P2, !PT ;  /* 0x000000070f3d7c10 */ /* 0x000fe400097fe4ff */
[----:B------:R-:W-:-:S04]  /*5c00*/  IADD3 R56, P2, R12, UR8, RZ ;  /* 0x000000080c387c10 */ /* 0x000fc8000ff5e0ff */
[----:B------:R-:W-:Y:S02]  /*5c10*/  IADD3.X R57, R13, UR7, RZ, P2, !PT ;  /* 0x000000070d397c10 */ /* 0x000fe400097fe4ff */
[----:B------:R-:W-:Y:S02]  /*5c20*/  ISETP.GT.AND P2, PT, R7, 0x8, P3 ;  /* 0x000000080700780c */ /* 0x000fe40001f44270 */
[----:B------:R-:W-:-:S11]  /*5c30*/  ISETP.GT.AND P3, PT, R102, 0x20, PT ;  /* 0x000000206600780c */ /* 0x000fd60003f64270 */
[----:B------:R0:W-:Y:S01]  /*5c40*/  @P2 STG.E desc[UR14][R92.64+0x20], R5 ;  /* 0x000020055c002986 */ /* 0x0001e2000c10190e */
[----:B------:R-:W-:Y:S02]  /*5c50*/  ISETP.GT.AND P2, PT, R7, 0x8, P0 ;  /* 0x000000080700780c */ /* 0x000fe40000744270 */
[----:B------:R-:W-:Y:S01]  /*5c60*/  ISETP.GT.AND P0, PT, R102, 0x21, PT ;  /* 0x000000216600780c */ /* 0x000fe20003f04270 */
[----:B0-----:R-:W-:-:S10]  /*5c70*/  FMUL R5, R74, R117 ;  /* 0x000000754a057220 */ /* 0x001fd40000400000 */
[----:B------:R0:W-:Y:S01]  /*5c80*/  @P2 STG.E desc[UR14][R16.64+0x20], R71 ;  /* 0x0000204710002986 */ /* 0x0001e2000c10190e */
[----:B------:R-:W-:-:S04]  /*5c90*/  IADD3 R68, P2, R94, UR8, RZ ;  /* 0x000000085e447c10 */ /* 0x000fc8000ff5e0ff */
[----:B------:R-:W-:Y:S02]  /*5ca0*/  IADD3.X R69, R95, UR7, RZ, P2, !PT ;  /* 0x000000075f457c10 */ /* 0x000fe400097fe4ff */
[----:B------:R-:W-:-:S13]  /*5cb0*/  ISETP.GT.AND P2, PT, R7, RZ, P3 ;  /* 0x000000ff0700720c */ /* 0x000fda0001f44270 */
[----:B------:R-:W-:Y:S01]  /*5cc0*/  @P2 STG.E desc[UR14][R68.64], R67 ;  /* 0x0000004344002986 */ /* 0x000fe2000c10190e */
[----:B------:R-:W-:-:S13]  /*5cd0*/  ISETP.GT.AND P2, PT, R7, RZ, P0 ;  /* 0x000000ff0700720c */ /* 0x000fda0000744270 */
[----:B------:R-:W-:Y:S01]  /*5ce0*/  @P2 STG.E desc[UR14][R14.64], R73 ;  /* 0x000000490e002986 */ /* 0x000fe2000c10190e */
[----:B------:R-:W-:-:S04]  /*5cf0*/  IADD3 R70, P2, R92, UR8, RZ ;  /* 0x000000085c467c10 */ /* 0x000fc8000ff5e0ff */
[----:B0-----:R-:W-:Y:S02]  /*5d00*/  IADD3.X R71, R93, UR7, RZ, P2, !PT ;  /* 0x000000075d477c10 */ /* 0x001fe400097fe4ff */
[----:B------:R-:W-:-:S04]  /*5d10*/  IADD3 R64, P2, R60, UR8, RZ ;  /* 0x000000083c407c10 */ /* 0x000fc8000ff5e0ff */
[----:B------:R-:W-:Y:S02]  /*5d20*/  IADD3.X R65, R61, UR7, RZ, P2, !PT ;  /* 0x000000073d417c10 */ /* 0x000fe400097fe4ff */
[----:B------:R-:W-:-:S04]  /*5d30*/  IADD3 R58, P2, R56, UR8, RZ ;  /* 0x00000008383a7c10 */ /* 0x000fc8000ff5e0ff */
[----:B------:R-:W-:Y:S02]  /*5d40*/  IADD3.X R59, R57, UR7, RZ, P2, !PT ;  /* 0x00000007393b7c10 */ /* 0x000fe400097fe4ff */
[----:B------:R-:W-:-:S13]  /*5d50*/  ISETP.GT.AND P2, PT, R7, 0x8, P3 ;  /* 0x000000080700780c */ /* 0x000fda0001f44270 */
[----:B------:R0:W-:Y:S01]  /*5d60*/  @P2 STG.E desc[UR14][R70.64+0x20], R5 ;  /* 0x0000200546002986 */ /* 0x0001e2000c10190e */
[----:B------:R-:W-:Y:S02]  /*5d70*/  ISETP.GT.AND P2, PT, R7, 0x8, P0 ;  /* 0x000000080700780c */ /* 0x000fe40000744270 */
[----:B------:R-:W-:Y:S01]  /*5d80*/  ISETP.GT.AND P0, PT, R102, 0x28, PT ;  /* 0x000000286600780c */ /* 0x000fe20003f04270 */
[----:B0-----:R-:W-:-:S10]  /*5d90*/  FMUL R5, R78, R117 ;  /* 0x000000754e057220 */ /* 0x001fd40000400000 */
[----:B------:R-:W-:Y:S01]  /*5da0*/  @P2 STG.E desc[UR14][R12.64+0x20], R75 ;  /* 0x0000204b0c002986 */ /* 0x000fe2000c10190e */
[----:B------:R-:W-:-:S04]  /*5db0*/  IADD3 R72, P2, R68, UR8, RZ ;  /* 0x0000000844487c10 */ /* 0x000fc8000ff5e0ff */
[----:B------:R-:W-:Y:S02]  /*5dc0*/  IADD3.X R73, R69, UR7, RZ, P2, !PT ;  /* 0x0000000745497c10 */ /* 0x000fe400097fe4ff */
[----:B------:R-:W-:-:S13]  /*5dd0*/  ISETP.GT.AND P2, PT, R7, RZ, P0 ;  /* 0x000000ff0700720c */ /* 0x000fda0000744270 */
[----:B------:R0:W-:Y:S01]  /*5de0*/  @P2 STG.E desc[UR14][R72.64], R91 ;  /* 0x0000005b48002986 */ /* 0x0001e2000c10190e */
[----:B------:R-:W-:-:S04]  /*5df0*/  ISETP.GT.AND P2, PT, R102, 0x29, PT ;  /* 0x000000296600780c */ /* 0x000fc80003f44270 */
[----:B------:R-:W-:Y:S01]  /*5e00*/  ISETP.GT.AND P3, PT, R7, RZ, P2 ;  /* 0x000000ff0700720c */ /* 0x000fe20001764270 */
[----:B0-----:R-:W-:-:S12]  /*5e10*/  FMUL R91, R79, R117 ;  /* 0x000000754f5b7220 */ /* 0x001fd80000400000 */
[----:B------:R-:W-:Y:S01]  /*5e20*/  @P3 STG.E desc[UR14][R60.64], R77 ;  /* 0x0000004d3c003986 */ /* 0x000fe2000c10190e */
[----:B------:R-:W-:-:S04]  /*5e30*/  IADD3 R74, P3, R70, UR8, RZ ;  /* 0x00000008464a7c10 */ /* 0x000fc8000ff7e0ff */
[----:B------:R-:W-:Y:S02]  /*5e40*/  IADD3.X R75, R71, UR7, RZ, P3, !PT ;  /* 0x00000007474b7c10 */ /* 0x000fe40009ffe4ff */
[----:B------:R-:W-:-:S04]  /*5e50*/  IADD3 R66, P3, R64, UR8, RZ ;  /* 0x0000000840427c10 */ /* 0x000fc8000ff7e0ff */
[----:B------:R-:W-:Y:S02]  /*5e60*/  IADD3.X R67, R65, UR7, RZ, P3, !PT ;  /* 0x0000000741437c10 */ /* 0x000fe40009ffe4ff */
[----:B------:R-:W-:-:S13]  /*5e70*/  ISETP.GT.AND P3, PT, R7, 0x8, P0 ;  /* 0x000000080700780c */ /* 0x000fda0000764270 */
[----:B------:R0:W-:Y:S01]  /*5e80*/  @P3 STG.E desc[UR14][R74.64+0x20], R5 ;  /* 0x000020054a003986 */ /* 0x0001e2000c10190e */
[----:B------:R-:W-:Y:S01]  /*5e90*/  ISETP.GT.AND P3, PT, R7, 0x8, P2 ;  /* 0x000000080700780c */ /* 0x000fe20001764270 */
[----:B0-----:R-:W-:-:S12]  /*5ea0*/  FMUL R5, R82, R117 ;  /* 0x0000007552057220 */ /* 0x001fd80000400000 */
[----:B------:R-:W-:Y:S01]  /*5eb0*/  @P3 STG.E desc[UR14][R56.64+0x20], R91 ;  /* 0x0000205b38003986 */ /* 0x000fe2000c10190e */
[----:B------:R-:W-:-:S04]  /*5ec0*/  IADD3 R78, P3, R72, UR8, RZ ;  /* 0x00000008484e7c10 */ /* 0x000fc8000ff7e0ff */
[----:B------:R-:W-:Y:S02]  /*5ed0*/  IADD3.X R79, R73, UR7, RZ, P3, !PT ;  /* 0x00000007494f7c10 */ /* 0x000fe40009ffe4ff */
[----:B------:R-:W-:-:S04]  /*5ee0*/  ISETP.GT.AND P3, PT, R102, 0x30, PT ;  /* 0x000000306600780c */ /* 0x000fc80003f64270 */
[----:B------:R-:W-:-:S13]  /*5ef0*/  ISETP.GT.AND P4, PT, R7, RZ, P3 ;  /* 0x000000ff0700720c */ /* 0x000fda0001f84270 */
[----:B------:R0:W-:Y:S01]  /*5f00*/  @P4 STG.E desc[UR14][R78.64], R97 ;  /* 0x000000614e004986 */ /* 0x0001e2000c10190e */
[----:B------:R-:W-:-:S04]  /*5f10*/  ISETP.GT.AND P4, PT, R102, 0x31, PT ;  /* 0x000000316600780c */ /* 0x000fc80003f84270 */
[----:B------:R-:W-:Y:S01]  /*5f20*/  ISETP.GT.AND P5, PT, R7, RZ, P4 ;  /* 0x000000ff0700720c */ /* 0x000fe200027a4270 */
[----:B0-----:R-:W-:-:S12]  /*5f30*/  FMUL R97, R83, R117 ;  /* 0x0000007553617220 */ /* 0x001fd80000400000 */
[----:B------:R0:W-:Y:S01]  /*5f40*/  @P5 STG.E desc[UR14][R64.64], R99 ;  /* 0x0000006340005986 */ /* 0x0001e2000c10190e */
[----:B------:R-:W-:-:S04]  /*5f50*/  IADD3 R80, P5, R74, UR8, RZ ;  /* 0x000000084a507c10 */ /* 0x000fc8000ffbe0ff */
[----:B------:R-:W-:Y:S02]  /*5f60*/  IADD3.X R81, R75, UR7, RZ, P5, !PT ;  /* 0x000000074b517c10 */ /* 0x000fe4000affe4ff */
[----:B------:R-:W-:Y:S01]  /*5f70*/  ISETP.GT.AND P5, PT, R7, 0x8, P3 ;  /* 0x000000080700780c */ /* 0x000fe20001fa4270 */
        /* <DEDUP_REMOVED lines=9> */
[----:B------:R-:W-:-:S04]  /*6010*/  ISETP.GT.AND P5, PT, R102, 0x38, PT ;  /* 0x000000386600780c */ /* 0x000fc80003fa4270 */
[----:B------:R-:W-:Y:S01]  /*6020*/  ISETP.GT.AND P6, PT, R7, RZ, P5 ;  /* 0x000000ff0700720c */ /* 0x000fe20002fc4270 */
[----:B0-----:R-:W-:-:S12]  /*6030*/  FMUL R97, R24, R117 ;  /* 0x0000007518617220 */ /* 0x001fd80000400000 */
[----:B------:R-:W-:Y:S01]  /*6040*/  @P6 STG.E desc[UR14][R76.64], R99 ;  /* 0x000000634c006986 */ /* 0x000fe2000c10190e */
[----:B------:R-:W-:-:S04]  /*6050*/  IADD3 R90, P6, R80, UR8, RZ ;  /* 0x00000008505a7c10 */ /* 0x000fc8000ffde0ff */
[----:B------:R-:W-:Y:S02]  /*6060*/  IADD3.X R91, R81, UR7, RZ, P6, !PT ;  /* 0x00000007515b7c10 */ /* 0x000fe4000b7fe4ff */
[----:B------:R-:W-:-:S04]  /*6070*/  ISETP.GT.AND P6, PT, R102, 0x39, PT ;  /* 0x000000396600780c */ /* 0x000fc80003fc4270 */
[----:B------:R-:W-:-:S13]  /*6080*/  ISETP.GT.AND P0, PT, R7, RZ, P6 ;  /* 0x000000ff0700720c */ /* 0x000fda0003704270 */
[----:B------:R0:W-:Y:S01]  /*6090*/  @P0 STG.E desc[UR14][R66.64], R85 ;  /* 0x0000005542000986 */ /* 0x0001e2000c10190e */
[----:B------:R-:W-:Y:S01]  /*60a0*/  ISETP.GT.AND P0, PT, R7, 0x8, P5 ;  /* 0x000000080700780c */ /* 0x000fe20002f04270 */
[----:B0-----:R-:W-:-:S12]  /*60b0*/  FMUL R85, R28, R117 ;  /* 0x000000751c557220 */ /* 0x001fd80000400000 */
[----:B------:R0:W-:Y:S01]  /*60c0*/  @P0 STG.E desc[UR14][R90.64+0x20], R5 ;  /* 0x000020055a000986 */ /* 0x0001e2000c10190e */
[----:B------:R-:W-:Y:S01]  /*60d0*/  ISETP.GT.AND P0, PT, R7, 0x8, P6 ;  /* 0x000000080700780c */ /* 0x000fe20003704270 */
[----:B0-----:R-:W-:-:S12]  /*60e0*/  FMUL R5, R26, R117 ;  /* 0x000000751a057220 */ /* 0x001fd80000400000 */
[----:B------:R-:W-:Y:S01]  /*60f0*/  @P0 STG.E desc[UR14][R82.64+0x20], R87 ;  /* 0x0000205752000986 */ /* 0x000fe2000c10190e */
[C---:B------:R-:W-:Y:S02]  /*6100*/  ISETP.GT.AND P0, PT, R7.reuse, 0x80, P1 ;  /* 0x000000800700780c */ /* 0x040fe40000f04270 */
[----:B------:R-:W-:-:S11]  /*6110*/  ISETP.GT.AND P1, PT, R7, 0x88, P1 ;  /* 0x000000880700780c */ /* 0x000fd60000f24270 */
[----:B------:R-:W-:Y:S01]  /*6120*/  @P0 STG.E desc[UR14][R8.64+0x200], R97 ;  /* 0x0002006108000986 */ /* 0x000fe2000c10190e */
[----:B------:R-:W-:-:S04]  /*6130*/  ISETP.NE.AND P0, PT, R96, RZ, PT ;  /* 0x000000ff6000720c */ /* 0x000fc80003f05270 */
[----:B------:R-:W-:-:S13]  /*6140*/  ISETP.GT.AND P0, PT, R7, 0x80, P0 ;  /* 0x000000800700780c */ /* 0x000fda0000704270 */
[----:B------:R-:W-:Y:S01]  /*6150*/  @P0 STG.E desc[UR14][R10.64+0x200], R25 ;  /* 0x000200190a000986 */ /* 0x000fe2000c10190e */
[----:B------:R-:W-:-:S03]  /*6160*/  ISETP.NE.AND P0, PT, R98, RZ, PT ;  /* 0x000000ff6200720c */ /* 0x000fc60003f05270 */
[----:B------:R0:W-:Y:S01]  /*6170*/  @P1 STG.E desc[UR14][R8.64+0x220], R5 ;  /* 0x0002200508001986 */ /* 0x0001e2000c10190e */
[----:B------:R-:W-:-:S04]  /*6180*/  ISETP.GT.AND P1, PT, R102, 0x1, PT ;  /* 0x000000016600780c */ /* 0x000fc80003f24270 */
[----:B------:R-:W-:Y:S01]  /*6190*/  ISETP.GT.AND P1, PT, R7, 0x88, P1 ;  /* 0x000000880700780c */ /* 0x000fe20000f24270 */
[----:B0-----:R-:W-:-:S12]  /*61a0*/  FMUL R5, R30, R117 ;  /* 0x000000751e057220 */ /* 0x001fd80000400000 */
[----:B------:R0:W-:Y:S01]  /*61b0*/  @P1 STG.E desc[UR14][R10.64+0x220], R27 ;  /* 0x0002201b0a001986 */ /* 0x0001e2000c10190e */
[----:B------:R-:W-:-:S04]  /*61c0*/  ISETP.GT.AND P1, PT, R102, 0x8, PT ;  /* 0x000000086600780c */ /* 0x000fc80003f24270 */
[----:B------:R-:W-:Y:S01]  /*61d0*/  ISETP.GT.AND P1, PT, R7, 0x80, P1 ;  /* 0x000000800700780c */ /* 0x000fe20000f24270 */
[----:B0-----:R-:W-:-:S12]  /*61e0*/  FMUL R11, R32, R117 ;  /* 0x00000075200b7220 */ /* 0x001fd80000400000 */
[----:B------:R-:W-:Y:S01]  /*61f0*/  @P1 STG.E desc[UR14][R20.64+0x200], R85 ;  /* 0x0002005514001986 */ /* 0x000fe2000c10190e */
[----:B------:R-:W-:-:S04]  /*6200*/  ISETP.GT.AND P1, PT, R102, 0x9, PT ;  /* 0x000000096600780c */ /* 0x000fc80003f24270 */
[----:B------:R-:W-:-:S13]  /*6210*/  ISETP.GT.AND P1, PT, R7, 0x80, P1 ;  /* 0x000000800700780c */ /* 0x000fda0000f24270 */
[----:B------:R-:W-:Y:S01]  /*6220*/  @P1 STG.E desc[UR14][R18.64+0x200], R29 ;  /* 0x0002001d12001986 */ /* 0x000fe2000c10190e */
[----:B------:R-:W-:-:S04]  /*6230*/  ISETP.GT.AND P1, PT, R102, 0x8, PT ;  /* 0x000000086600780c */ /* 0x000fc80003f24270 */
[----:B------:R-:W-:-:S13]  /*6240*/  ISETP.GT.AND P1, PT, R7, 0x88, P1 ;  /* 0x000000880700780c */ /* 0x000fda0000f24270 */
[----:B------:R0:W-:Y:S01]  /*6250*/  @P1 STG.E desc[UR14][R20.64+0x220], R5 ;  /* 0x0002200514001986 */ /* 0x0001e2000c10190e */
[----:B------:R-:W-:-:S04]  /*6260*/  ISETP.GT.AND P1, PT, R102, 0x9, PT ;  /* 0x000000096600780c */ /* 0x000fc80003f24270 */
[----:B------:R-:W-:Y:S01]  /*6270*/  ISETP.GT.AND P1, PT, R7, 0x88, P1 ;  /* 0x000000880700780c */ /* 0x000fe20000f24270 */
[----:B0-----:R-:W-:-:S12]  /*6280*/  FMUL R5, R34, R117 ;  /* 0x0000007522057220 */ /* 0x001fd80000400000 */
[----:B------:R-:W-:Y:S01]  /*6290*/  @P1 STG.E desc[UR14][R18.64+0x220], R31 ;  /* 0x0002201f12001986 */ /* 0x000fe2000c10190e */
[----:B------:R-:W-:-:S04]  /*62a0*/  ISETP.GT.AND P1, PT, R102, 0x10, PT ;  /* 0x000000106600780c */ /* 0x000fc80003f24270 */
[----:B------:R-:W-:-:S13]  /*62b0*/  ISETP.GT.AND P1, PT, R7, 0x80, P1 ;  /* 0x000000800700780c */ /* 0x000fda0000f24270 */
[----:B------:R-:W-:Y:S02]  /*62c0*/  @P1 IMAD.MOV.U32 R8, RZ, RZ, R88 ;  /* 0x000000ffff081224 */ /* 0x000fe400078e0058 */
[----:B------:R-:W-:-:S05]  /*62d0*/  @P1 IMAD.MOV.U32 R9, RZ, RZ, R89 ;  /* 0x000000ffff091224 */ /* 0x000fca00078e0059 */
[----:B------:R0:W-:Y:S01]  /*62e0*/  @P1 STG.E desc[UR14][R8.64+0x200], R11 ;  /* 0x0002000b08001986 */ /* 0x0001e2000c10190e */
[----:B------:R-:W-:-:S04]  /*62f0*/  ISETP.GT.AND P1, PT, R102, 0x11, PT ;  /* 0x000000116600780c */ /* 0x000fc80003f24270 */
[----:B------:R-:W-:Y:S01]  /*6300*/  ISETP.GT.AND P1, PT, R7, 0x80, P1 ;  /* 0x000000800700780c */ /* 0x000fe20000f24270 */
[----:B0-----:R-:W-:-:S12]  /*6310*/  FMUL R11, R36, R117 ;  /* 0x00000075240b7220 */ /* 0x001fd80000400000 */
[----:B------:R-:W-:Y:S02]  /*6320*/  @P1 IMAD.MOV.U32 R8, RZ, RZ, R62 ;  /* 0x000000ffff081224 */ /* 0x000fe400078e003e */
[----:B------:R-:W-:-:S05]  /*6330*/  @P1 IMAD.MOV.U32 R9, RZ, RZ, R63 ;  /* 0x000000ffff091224 */ /* 0x000fca00078e003f */
        /* <DEDUP_REMOVED lines=39> */
[C---:B------:R-:W-:Y:S02]  /*65b0*/  ISETP.GT.AND P1, PT, R7.reuse, 0x80, P2 ;  /* 0x000000800700780c */ /* 0x040fe40001724270 */
[----:B------:R-:W-:Y:S01]  /*65c0*/  ISETP.GT.AND P2, PT, R7, 0x88, P2 ;  /* 0x000000880700780c */ /* 0x000fe20001744270 */
[----:B0-----:R-:W-:-:S10]  /*65d0*/  FMUL R9, R48, R117 ;  /* 0x0000007530097220 */ /* 0x001fd40000400000 */
[----:B------:R-:W-:Y:S01]  /*65e0*/  @P1 STG.E desc[UR14][R60.64+0x200], R45 ;  /* 0x0002002d3c001986 */ /* 0x000fe2000c10190e */
[----:B------:R-:W-:-:S04]  /*65f0*/  ISETP.GT.AND P1, PT, R102, 0x28, PT ;  /* 0x000000286600780c */ /* 0x000fc80003f24270 */
[----:B------:R-:W-:-:S13]  /*6600*/  ISETP.GT.AND P1, PT, R7, 0x88, P1 ;  /* 0x000000880700780c */ /* 0x000fda0000f24270 */
[----:B------:R0:W-:Y:S01]  /*6610*/  @P1 STG.E desc[UR14][R74.64+0x220], R5 ;  /* 0x000220054a001986 */ /* 0x0001e2000c10190e */
[C---:B------:R-:W-:Y:S02]  /*6620*/  ISETP.GT.AND P1, PT, R7.reuse, 0x80, P3 ;  /* 0x000000800700780c */ /* 0x040fe40001f24270 */
[C---:B------:R-:W-:Y:S01]  /*6630*/  ISETP.GT.AND P3, PT, R7.reuse, 0x88, P3 ;  /* 0x000000880700780c */ /* 0x040fe20001f64270 */
[----:B------:R-:W-:Y:S01]  /*6640*/  @P2 STG.E desc[UR14][R56.64+0x220], R47 ;  /* 0x0002202f38002986 */ /* 0x000fe2000c10190e */
[C---:B------:R-:W-:Y:S02]  /*6650*/  ISETP.GT.AND P2, PT, R7.reuse, 0x80, P6 ;  /* 0x000000800700780c */ /* 0x040fe40003744270 */
[----:B------:R-:W-:Y:S01]  /*6660*/  ISETP.GT.AND P6, PT, R7, 0x88, P6 ;  /* 0x000000880700780c */ /* 0x000fe200037c4270 */
[----:B0-----:R-:W-:-:S06]  /*6670*/  FMUL R5, R50, R117 ;  /* 0x0000007532057220 */ /* 0x001fcc0000400000 */
[----:B------:R0:W-:Y:S01]  /*6680*/  @P1 STG.E desc[UR14][R78.64+0x200], R9 ;  /* 0x000200094e001986 */ /* 0x0001e2000c10190e */
[C---:B------:R-:W-:Y:S02]  /*6690*/  ISETP.GT.AND P1, PT, R7.reuse, 0x80, P4 ;  /* 0x000000800700780c */ /* 0x040fe40002724270 */
[----:B------:R-:W-:Y:S01]  /*66a0*/  ISETP.GT.AND P4, PT, R7, 0x88, P4 ;  /* 0x000000880700780c */ /* 0x000fe20002784270 */
[----:B0-----:R-:W-:-:S10]  /*66b0*/  FMUL R9, R54, R117 ;  /* 0x0000007536097220 */ /* 0x001fd40000400000 */
[----:B------:R0:W-:Y:S01]  /*66c0*/  @P1 STG.E desc[UR14][R64.64+0x200], R49 ;  /* 0x0002003140001986 */ /* 0x0001e2000c10190e */
[C---:B------:R-:W-:Y:S02]  /*66d0*/  ISETP.GT.AND P1, PT, R7.reuse, 0x80, P5 ;  /* 0x000000800700780c */ /* 0x040fe40002f24270 */
[----:B------:R-:W-:Y:S01]  /*66e0*/  ISETP.GT.AND P5, PT, R7, 0x88, P5 ;  /* 0x000000880700780c */ /* 0x000fe20002fa4270 */
[----:B------:R-:W-:Y:S01]  /*66f0*/  FMUL R7, R52, R117 ;  /* 0x0000007534077220 */ /* 0x000fe20000400000 */
[----:B------:R0:W-:Y:S04]  /*6700*/  @P3 STG.E desc[UR14][R80.64+0x220], R5 ;  /* 0x0002200550003986 */ /* 0x0001e8000c10190e */
[----:B------:R0:W-:Y:S05]  /*6710*/  @P4 STG.E desc[UR14][R58.64+0x220], R51 ;  /* 0x000220333a004986 */ /* 0x0001ea000c10190e */
[----:B------:R0:W-:Y:S04]  /*6720*/  @P1 STG.E desc[UR14][R76.64+0x200], R7 ;  /* 0x000200074c001986 */ /* 0x0001e8000c10190e */
[----:B------:R0:W-:Y:S04]  /*6730*/  @P2 STG.E desc[UR14][R66.64+0x200], R53 ;  /* 0x0002003542002986 */ /* 0x0001e8000c10190e */
[----:B------:R0:W-:Y:S04]  /*6740*/  @P5 STG.E desc[UR14][R90.64+0x220], R9 ;  /* 0x000220095a005986 */ /* 0x0001e8000c10190e */
[----:B------:R0:W-:Y:S02]  /*6750*/  @P6 STG.E desc[UR14][R82.64+0x220], R55 ;  /* 0x0002203752006986 */ /* 0x0001e4000c10190e */
.L_x_150:
[----:B------:R-:W-:Y:S05]  /*6760*/  BSYNC B0 ;  /* 0x0000000000007941 */ /* 0x000fea0003800000 */
.L_x_26:
[----:B------:R-:W-:Y:S01]  /*6770*/  IADD3 R2, P1, R2, UR30, RZ ;  /* 0x0000001e02027c10 */ /* 0x000fe2000ff3e0ff */
[----:B------:R-:W-:Y:S01]  /*6780*/  ULDC.64 UR8, c[0x0][0x750] ;  /* 0x0001d40000087ab9 */ /* 0x000fe20000000a00 */
[----:B------:R-:W-:Y:S01]  /*6790*/  PRMT R8, RZ, 0x7610, R8 ;  /* 0x00007610ff087816 */ /* 0x000fe20000000008 */
[----:B0-----:R-:W-:Y:S01]  /*67a0*/  IMAD.MOV.U32 R7, RZ, RZ, -0x1 ;  /* 0xffffffffff077424 */ /* 0x001fe200078e00ff */
[----:B------:R-:W-:Y:S01]  /*67b0*/  IADD3.X R3, R3, UR4, RZ, P1, !PT ;  /* 0x0000000403037c10 */ /* 0x000fe20008ffe4ff */
[----:B------:R-:W-:Y:S01]  /*67c0*/  IMAD.MOV.U32 R5, RZ, RZ, -0x1 ;  /* 0xffffffffff057424 */ /* 0x000fe200078e00ff */
[----:B------:R-:W-:-:S04]  /*67d0*/  ISETP.GE.U32.AND P1, PT, R2, UR8, PT ;  /* 0x0000000802007c0c */ /* 0x000fc8000bf26070 */
[----:B------:R-:W-:-:S13]  /*67e0*/  ISETP.GE.U32.AND.EX P1, PT, R3, UR9, PT, P1 ;  /* 0x0000000903007c0c */ /* 0x000fda000bf26110 */
[----:B------:R-:W-:Y:S05]  /*67f0*/  @P1 BRA `(.L_x_151) ;  /* 0x0000000400501947 */ /* 0x000fea0003800000 */
[----:B------:R-:W0:Y:S01]  /*6800*/  LDC.64 R14, c[0x0][0x728] ;  /* 0x0001ca00ff0e7b82 */ /* 0x000e220000000a00 */
[----:B------:R-:W0:Y:S01]  /*6810*/  S2R R17, SR_CTAID.X ;  /* 0x0000000000117919 */ /* 0x000e220000002500 */
[----:B------:R-:W-:Y:S02]  /*6820*/  IMAD.MOV.U32 R12, RZ, RZ, R2 ;  /* 0x000000ffff0c7224 */ /* 0x000fe400078e0002 */
[----:B------:R-:W-:Y:S01]  /*6830*/  IMAD.MOV.U32 R13, RZ, RZ, R3 ;  /* 0x000000ffff0d7224 */ /* 0x000fe200078e0003 */
[----:B------:R-:W0:Y:S03]  /*6840*/  S2R R20, SR_CTAID.Y ;  /* 0x0000000000147919 */ /* 0x000e260000002600 */
[----:B------:R-:W1:Y:S08]  /*6850*/  LDC R16, c[0x0][0x730] ;  /* 0x0001cc00ff107b82 */ /* 0x000e700000000800 */
[----:B------:R-:W1:Y:S01]  /*6860*/  LDC.64 R18, c[0x0][0x720] ;  /* 0x0001c800ff127b82 */ /* 0x000e620000000a00 */
[----:B0-----:R-:W-:-:S04]  /*6870*/  ISETP.NE.U32.AND P1, PT, R14, RZ, PT ;  /* 0x000000ff0e00720c */ /* 0x001fc80003f25070 */
[----:B------:R-:W-:-:S13]  /*6880*/  ISETP.NE.AND.EX P1, PT, R15, RZ, PT, P1 ;  /* 0x000000ff0f00720c */ /* 0x000fda0003f25310 */
[----:B-1----:R-:W-:Y:S05]  /*6890*/  @!P1 BRA `(.L_x_152) ;  /* 0x0000000000289947 */ /* 0x002fea0003800000 */
        /* <DEDUP_REMOVED lines=10> */
.L_x_152:
[-CC-:B------:R-:W-:Y:S01]  /*6940*/  SHF.R.U64 R15, R12, R16.reuse, R13.reuse ;  /* 0x000000100c0f7219 */ /* 0x180fe2000000120d */
[----:B------:R-:W0:Y:S01]  /*6950*/  LDC.64 R26, c[0x0][0x740] ;  /* 0x0001d000ff1a7b82 */ /* 0x000e220000000a00 */
[----:B------:R-:W-:Y:S01]  /*6960*/  SHF.R.U32.HI R5, RZ, R16, R13 ;  /* 0x00000010ff057219 */ /* 0x000fe2000001160d */
[----:B------:R-:W-:Y:S01]  /*6970*/  ULDC UR7, c[0x0][0x150] ;  /* 0x0000540000077ab9 */ /* 0x000fe20000000800 */
[----:B------:R-:W-:Y:S02]  /*6980*/  IADD3 R7, P1, RZ, -R15, RZ ;  /* 0x8000000fff077210 */ /* 0x000fe40007f3e0ff */
[----:B------:R-:W-:-:S03]  /*6990*/  I2FP.F32.U32 R11, R17 ;  /* 0x00000011000b7245 */ /* 0x000fc60000201000 */
[----:B------:R-:W1:Y:S01]  /*69a0*/  LDC R12, c[0x0][0x718] ;  /* 0x0001c600ff0c7b82 */ /* 0x000e620000000800 */
[----:B------:R-:W-:Y:S02]  /*69b0*/  IMAD.X R5, RZ, RZ, ~R5, P1 ;  /* 0x000000ffff057224 */ /* 0x000fe400008e0e05 */
[----:B------:R-:W-:Y:S01]  /*69c0*/  FMUL R11, R11, UR7 ;  /* 0x000000070b0b7c20 */ /* 0x000fe20008400000 */
[----:B------:R-:W-:Y:S01]  /*69d0*/  IMAD.WIDE.U32 R8, R7, R18, R2 ;  /* 0x0000001207087225 */ /* 0x000fe200078e0002 */
[----:B------:R-:W-:-:S03]  /*69e0*/  ULDC UR7, c[0x0][0x154] ;  /* 0x0000550000077ab9 */ /* 0x000fc60000000800 */
[----:B------:R-:W-:Y:S01]  /*69f0*/  IMAD R10, R5, R18, RZ ;  /* 0x00000012050a7224 */ /* 0x000fe200078e02ff */
[----:B--2---:R-:W2:Y:S01]  /*6a00*/  LDC R22, c[0x0][0x708] ;  /* 0x0001c200ff167b82 */ /* 0x004ea20000000800 */
[----:B------:R-:W3:Y:S02]  /*6a10*/  F2I.U32.TRUNC.NTZ R11, R11 ;  /* 0x0000000b000b7305 */ /* 0x000ee4000020f000 */
[----:B------:R-:W-:Y:S01]  /*6a20*/  IMAD R5, R7, R19, R10 ;  /* 0x0000001307057224 */ /* 0x000fe200078e020a */
[----:B------:R-:W-:-:S03]  /*6a30*/  I2FP.F32.U32 R7, R20 ;  /* 0x0000001400077245 */ /* 0x000fc60000201000 */
[----:B------:R-:W-:Y:S01]  /*6a40*/  IMAD.IADD R5, R9, 0x1, R5 ;  /* 0x0000000109057824 */ /* 0x000fe200078e0205 */
[----:B------:R-:W4:Y:S01]  /*6a50*/  LDC R24, c[0x0][0x758] ;  /* 0x0001d600ff187b82 */ /* 0x000f220000000800 */
[----:B0-----:R-:W-:Y:S01]  /*6a60*/  ISETP.NE.U32.AND P1, PT, R26, RZ, PT ;  /* 0x000000ff1a00720c */ /* 0x001fe20003f25070 */
[----:B------:R-:W-:-:S03]  /*6a70*/  FMUL R7, R7, UR7 ;  /* 0x0000000707077c20 */ /* 0x000fc60008400000 */
[----:B------:R-:W-:Y:S01]  /*6a80*/  ISETP.NE.AND.EX P1, PT, R27, RZ, PT, P1 ;  /* 0x000000ff1b00720c */ /* 0x000fe20003f25310 */
[----:B------:R0:W0:Y:S02]  /*6a90*/  F2I.U32.TRUNC.NTZ R19, R7 ;  /* 0x0000000700137305 */ /* 0x000024000020f000 */
[----:B------:R-:W0:Y:S01]  /*6aa0*/  LDC R10, c[0x0][0x144] ;  /* 0x00005100ff0a7b82 */ /* 0x000e220000000800 */
[-C--:B-1----:R-:W-:Y:S01]  /*6ab0*/  SHF.R.U64 R14, R8, R12.reuse, R5 ;  /* 0x0000000c080e7219 */ /* 0x082fe20000001205 */
[----:B---3--:R-:W-:Y:S01]  /*6ac0*/  IMAD.MOV R11, RZ, RZ, -R11 ;  /* 0x000000ffff0b7224 */ /* 0x008fe200078e0a0b */
[----:B------:R-:W-:-:S05]  /*6ad0*/  SHF.R.U32.HI R5, RZ, R12, R5 ;  /* 0x0000000cff057219 */ /* 0x000fca0000011605 */
[----:B------:R-:W1:Y:S01]  /*6ae0*/  LDC R21, c[0x0][0x148] ;  /* 0x00005200ff157b82 */ /* 0x000e620000000800 */
[-CC-:B--2---:R-:W-:Y:S02]  /*6af0*/  SHF.R.U64 R16, R14, R22.reuse, R5.reuse ;  /* 0x000000160e107219 */ /* 0x184fe40000001205 */
[----:B------:R-:W-:-:S05]  /*6b00*/  SHF.R.U32.HI R5, RZ, R22, R5 ;  /* 0x00000016ff057219 */ /* 0x000fca0000011605 */
[----:B------:R-:W2:Y:S01]  /*6b10*/  LDC R23, c[0x0][0x700] ;  /* 0x0001c000ff177b82 */ /* 0x000ea20000000800 */
[-CC-:B----4-:R-:W-:Y:S02]  /*6b20*/  SHF.R.U64 R18, R16, R24.reuse, R5.reuse ;  /* 0x0000001810127219 */ /* 0x190fe40000001205 */
[----:B------:R-:W-:-:S03]  /*6b30*/  SHF.R.U32.HI R9, RZ, R24, R5 ;  /* 0x00000018ff097219 */ /* 0x000fc60000011605 */
[----:B------:R-:W-:Y:S02]  /*6b40*/  IMAD.MOV.U32 R8, RZ, RZ, R18 ;  /* 0x000000ffff087224 */ /* 0x000fe400078e0012 */
[----:B------:R-:W3:Y:S01]  /*6b50*/  LDC R25, c[0x0][0x748] ;  /* 0x0001d200ff197b82 */ /* 0x000ee20000000800 */
[----:B0-----:R-:W-:-:S07]  /*6b60*/  IMAD R103, R10, R11, R17 ;  /* 0x0000000b0a677224 */ /* 0x001fce00078e0211 */
[----:B------:R-:W0:Y:S08]  /*6b70*/  LDC R28, c[0x0][0x738] ;  /* 0x0001ce00ff1c7b82 */ /* 0x000e300000000800 */
[----:B------:R-:W4:Y:S01]  /*6b80*/  LDC R29, c[0x0][0x710] ;  /* 0x0001c400ff1d7b82 */ /* 0x000f220000000800 */
[----:B-1----:R-:W-:Y:S05]  /*6b90*/  @!P1 BRA `(.L_x_153) ;  /* 0x0000000000289947 */ /* 0x002fea0003800000 */
[----:B------:R-:W1:Y:S02]  /*6ba0*/  LDC R5, c[0x0][0x74c] ;  /* 0x0001d300ff057b82 */ /* 0x000e640000000800 */
[----:B-1----:R-:W-:-:S05]  /*6bb0*/  IADD3 R5, P1, R18, R5, RZ ;  /* 0x0000000512057210 */ /* 0x002fca0007f3e0ff */
        /* <DEDUP_REMOVED lines=8> */
.L_x_153:
[----:B------:R-:W-:Y:S01]  /*6c40*/  ISETP.NE.AND P1, PT, R0, 0x1, PT ;  /* 0x000000010000780c */ /* 0x000fe20003f25270 */
[----:B------:R-:W-:Y:S01]  /*6c50*/  IMAD.MOV R19, RZ, RZ, -R19 ;  /* 0x000000ffff137224 */ /* 0x000fe200078e0a13 */
[----:B---3--:R-:W-:Y:S01]  /*6c60*/  SHF.R.U64 R5, R8, R25, R9 ;  /* 0x0000001908057219 */ /* 0x008fe20000001209 */
[----:B--2---:R-:W-:Y:S01]  /*6c70*/  VIADD R9, R23, 0xffffffff ;  /* 0xffffffff17097836 */ /* 0x004fe20000000000 */
[----:B------:R-:W-:-:S03]  /*6c80*/  LOP3.LUT R8, R16, R107, RZ, 0xc0, !PT ;  /* 0x0000006b10087212 */ /* 0x000fc600078ec0ff */
[----:B------:R-:W-:Y:S01]  /*6c90*/  IMAD.MOV R7, RZ, RZ, -R5 ;  /* 0x000000ffff077224 */ /* 0x000fe200078e0a05 */
[----:B------:R-:W-:Y:S01]  /*6ca0*/  LOP3.LUT R10, R14, R9, RZ, 0xc0, !PT ;  /* 0x000000090e0a7212 */ /* 0x000fe200078ec0ff */
[----:B------:R-:W-:Y:S02]  /*6cb0*/  IMAD R8, R113, R5, R8 ;  /* 0x0000000571087224 */ /* 0x000fe400078e0208 */
[----:B0-----:R-:W-:Y:S02]  /*6cc0*/  IMAD R5, R7, R28, R18 ;  /* 0x0000001c07057224 */ /* 0x001fe400078e0212 */
[----:B------:R-:W-:Y:S02]  /*6cd0*/  @P1 IMAD R103, R21, R19, R20 ;  /* 0x0000001315671224 */ /* 0x000fe400078e0214 */
[----:B------:R-:W-:Y:S02]  /*6ce0*/  IMAD R10, R5, R23, R10 ;  /* 0x00000017050a7224 */ /* 0x000fe400078e020a */
[----:B----4-:R-:W-:-:S02]  /*6cf0*/  IMAD R103, R8, R29, R103 ;  /* 0x0000001d08677224 */ /* 0x010fc400078e0267 */
[----:B------:R-:W-:Y:S02]  /*6d00*/  IMAD.MOV.U32 R8, RZ, RZ, 0x1 ;  /* 0x00000001ff087424 */ /* 0x000fe400078e00ff */
[----:B------:R-:W-:Y:S01]  /*6d10*/  IMAD.MOV.U32 R5, RZ, RZ, R15 ;  /* 0x000000ffff057224 */ /* 0x000fe200078e000f */
[----:B------:R-:W-:Y:S02]  /*6d20*/  SEL R7, R10, R103, !P1 ;  /* 0x000000670a077207 */ /* 0x000fe40004800000 */
[----:B------:R-:W-:-:S07]  /*6d30*/  SEL R103, R103, R10, !P1 ;  /* 0x0000000a67677207 */ /* 0x000fce0004800000 */
.L_x_151:
[----:B------:R-:W-:-:S13]  /*6d40*/  LOP3.LUT P1, RZ, R8, 0xff, RZ, 0xc0, !PT ;  /* 0x000000ff08ff7812 */ /* 0x000fda000782c0ff */
[----:B------:R-:W-:Y:S05]  /*6d50*/  @P1 BRA `(.L_x_154) ;  /* 0xffffffa400e41947 */ /* 0x000fea000383ffff */
[----:B------:R-:W-:Y:S05]  /*6d60*/  EXIT ;  /* 0x000000000000794d */ /* 0x000fea0003800000 */
.L_x_8:
        /* <DEDUP_REMOVED lines=26> */
.L_x_156:
[----:B------:R-:W0:Y:S01]  /*6f10*/  LDC.64 R28, c[0x0][0x740] ;  /* 0x0001d000ff1c7b82 */ /* 0x000e220000000a00 */
[-CC-:B------:R-:W-:Y:S01]  /*6f20*/  SHF.R.U64 R20, R16, R22.reuse, R17.reuse ;  /* 0x0000001610147219 */ /* 0x180fe20000001211 */
[----:B------:R-:W-:Y:S01]  /*6f30*/  IMAD.MOV.U32 R30, RZ, RZ, 0x1 ;  /* 0x00000001ff1e7424 */ /* 0x000fe200078e00ff */
[----:B------:R-:W-:Y:S02]  /*6f40*/  SHF.R.U32.HI R6, RZ, R22, R17 ;  /* 0x00000016ff067219 */ /* 0x000fe40000011611 */
[----:B------:R-:W-:-:S03]  /*6f50*/  IADD3 R11, P0, RZ, -R20, RZ ;  /* 0x80000014ff0b7210 */ /* 0x000fc60007f1e0ff */
[----:B------:R-:W1:Y:S02]  /*6f60*/  LDC R16, c[0x0][0x718] ;  /* 0x0001c600ff107b82 */ /* 0x000e640000000800 */
[----:B------:R-:W-:-:S04]  /*6f70*/  IMAD.X R7, RZ, RZ, ~R6, P0 ;  /* 0x000000ffff077224 */ /* 0x000fc800000e0e06 */
[-C--:B------:R-:W-:Y:S02]  /*6f80*/  IMAD R14, R7, R24.reuse, RZ ;  /* 0x00000018070e7224 */ /* 0x080fe400078e02ff */
[----:B------:R-:W2:Y:S01]  /*6f90*/  LDC R22, c[0x0][0x708] ;  /* 0x0001c200ff167b82 */ /* 0x000ea20000000800 */
[----:B------:R-:W-:-:S04]  /*6fa0*/  IMAD.WIDE.U32 R6, R11, R24, R2 ;  /* 0x000000180b067225 */ /* 0x000fc800078e0002 */
[----:B------:R-:W-:Y:S02]  /*6fb0*/  IMAD R11, R11, R25, R14 ;  /* 0x000000190b0b7224 */ /* 0x000fe400078e020e */
[----:B------:R-:W-:Y:S01]  /*6fc0*/  IMAD.MOV.U32 R14, RZ, RZ, -0x1 ;  /* 0xffffffffff0e7424 */ /* 0x000fe200078e00ff */
[----:B------:R-:W3:Y:S01]  /*6fd0*/  LDC R27, c[0x0][0x758] ;  /* 0x0001d600ff1b7b82 */ /* 0x000ee20000000800 */
[----:B------:R-:W-:Y:S01]  /*6fe0*/  IMAD.IADD R7, R7, 0x1, R11 ;  /* 0x0000000107077824 */ /* 0x000fe200078e020b */
[----:B0-----:R-:W-:-:S04]  /*6ff0*/  ISETP.NE.U32.AND P0, PT, R28, RZ, PT ;  /* 0x000000ff1c00720c */ /* 0x001fc80003f05070 */
        /* <DEDUP_REMOVED lines=25> */
.L_x_157:
[----:B------:R-:W-:Y:S01]  /*7190*/  ISETP.NE.AND P0, PT, R0, 0x1, PT ;  /* 0x000000010000780c */ /* 0x000fe20003f05270 */
[----:B0-----:R-:W-:Y:S01]  /*71a0*/  VIADD R11, R24, 0xffffffff ;  /* 0xffffffff180b7836 */ /* 0x001fe20000000000 */
[----:B-1----:R-:W-:Y:S02]  /*71b0*/  SHF.R.U64 R7, R6, R25, R7 ;  /* 0x0000001906077219 */ /* 0x002fe40000001207 */
[----:B------:R-:W-:Y:S02]  /*71c0*/  SHF.L.U32 R30, R30, R27, RZ ;  /* 0x0000001b1e1e7219 */ /* 0x000fe400000006ff */
[----:B------:R-:W-:Y:S01]  /*71d0*/  LOP3.LUT R6, R23, R32, RZ, 0xc0, !PT ;  /* 0x0000002017067212 */ /* 0x000fe200078ec0ff */
[----:B------:R-:W-:Y:S01]  /*71e0*/  IMAD.MOV R9, RZ, RZ, -R7 ;  /* 0x000000ffff097224 */ /* 0x000fe200078e0a07 */
[----:B------:R-:W-:-:S03]  /*71f0*/  LOP3.LUT R11, R18, R11, RZ, 0xc0, !PT ;  /* 0x0000000b120b7212 */ /* 0x000fc600078ec0ff */
[----:B------:R-:W-:Y:S02]  /*7200*/  IMAD R7, R30, R7, R6 ;  /* 0x000000071e077224 */ /* 0x000fe400078e0206 */
[----:B------:R-:W-:Y:S02]  /*7210*/  @P0 IMAD R12, R13, R21, R8 ;  /* 0x000000150d0c0224 */ /* 0x000fe400078e0208 */
[----:B--2---:R-:W-:Y:S02]  /*7220*/  IMAD R6, R9, R26, R22 ;  /* 0x0000001a09067224 */ /* 0x004fe400078e0216 */
[----:B---3--:R-:W-:Y:S02]  /*7230*/  IMAD R7, R7, R31, R12 ;  /* 0x0000001f07077224 */ /* 0x008fe400078e020c */
[----:B------:R-:W-:Y:S02]  /*7240*/  IMAD R8, R6, R24, R11 ;  /* 0x0000001806087224 */ /* 0x000fe400078e020b */
[----:B------:R-:W-:-:S03]  /*7250*/  IMAD.MOV.U32 R9, RZ, RZ, 0x1 ;  /* 0x00000001ff097424 */ /* 0x000fc600078e00ff */
[----:B------:R-:W-:Y:S02]  /*7260*/  SEL R6, R8, R7, !P0 ;  /* 0x0000000708067207 */ /* 0x000fe40004000000 */
[----:B------:R-:W-:Y:S02]  /*7270*/  PRMT R11, R9, 0x7610, R11 ;  /* 0x00007610090b7816 */ /* 0x000fe4000000000b */
[----:B------:R-:W-:-:S07]  /*7280*/  SEL R7, R7, R8, !P0 ;  /* 0x0000000807077207 */ /* 0x000fce0004000000 */
.L_x_155:
[----:B------:R-:W-:-:S08]  /*7290*/  NOP ;  /* 0x0000000000007918 */ /* 0x000fd00000000000 */
[----:B------:R-:W0:-:S00]  /*72a0*/  USETMAXREG.DEALLOC.CTAPOOL 0x28 ;  /* 0x00000028000079c8 */ /* 0x000e0000080e0500 */
[----:B0-----:R-:W-:-:S13]  /*72b0*/  ISETP.NE.AND P0, PT, R5, RZ, PT ;  /* 0x000000ff0500720c */ /* 0x001fda0003f05270 */
[----:B------:R-:W-:Y:S05]  /*72c0*/  @P0 EXIT ;  /* 0x000000000000094d */ /* 0x000fea0003800000 */
[----:B------:R-:W-:Y:S01]  /*72d0*/  LOP3.LUT P0, RZ, R11, 0xff, RZ, 0xc0, !PT ;  /* 0x000000ff0bff7812 */ /* 0x000fe2000780c0ff */
[----:B------:R-:W-:Y:S02]  /*72e0*/  IMAD.MOV.U32 R11, RZ, RZ, 0x1 ;  /* 0x00000001ff0b7424 */ /* 0x000fe400078e00ff */
[----:B------:R-:W-:-:S10]  /*72f0*/  IMAD.MOV.U32 R12, RZ, RZ, RZ ;  /* 0x000000ffff0c7224 */ /* 0x000fd400078e00ff */
[----:B------:R-:W-:Y:S05]  /*7300*/  @!P0 BRA `(.L_x_158) ;  /* 0x0000000c00648947 */ /* 0x000fea0003800000 */
[----:B------:R-:W0:Y:S01]  /*7310*/  LDC R5, c[0x0][0x28c] ;  /* 0x0000a300ff057b82 */ /* 0x000e220000000800 */
[----:B------:R-:W1:Y:S01]  /*7320*/  S2R R17, SR_CgaCtaId ;  /* 0x0000000000117919 */ /* 0x000e620000008800 */
[----:B------:R-:W-:Y:S01]  /*7330*/  ULDC UR6, c[0x0][0x758] ;  /* 0x0001d60000067ab9 */ /* 0x000fe20000000800 */
[----:B------:R-:W-:Y:S01]  /*7340*/  UMOV UR7, 0xffffffff ;  /* 0xffffffff00077882 */ /* 0x000fe20000000000 */
[----:B------:R-:W-:Y:S01]  /*7350*/  BSSY B0, `(.L_x_158) ;  /* 0x00000d4000007945 */ /* 0x000fe20003800000 */
[----:B------:R-:W-:Y:S01]  /*7360*/  USHF.L.U32 UR7, UR7, UR6, URZ ;  /* 0x0000000607077299 */ /* 0x000fe2000800063f */
[----:B------:R-:W-:Y:S01]  /*7370*/  IMAD.MOV.U32 R14, RZ, RZ, 0x1 ;  /* 0x00000001ff0e7424 */ /* 0x000fe200078e00ff */
[----:B------:R-:W-:Y:S01]  /*7380*/  LOP3.LUT R19, R4, 0x2, RZ, 0xfc, !PT ;  /* 0x0000000204137812 */ /* 0x000fe200078efcff */
[----:B------:R-:W-:Y:S01]  /*7390*/  IMAD.MOV.U32 R11, RZ, RZ, 0x1 ;  /* 0x00000001ff0b7424 */ /* 0x000fe200078e00ff */
[----:B------:R-:W-:Y:S01]  /*73a0*/  ULDC UR5, c[0x0][0x700] ;  /* 0x0001c00000057ab9 */ /* 0x000fe20000000800 */
[----:B------:R-:W-:Y:S01]  /*73b0*/  IMAD.MOV.U32 R12, RZ, RZ, RZ ;  /* 0x000000ffff0c7224 */ /* 0x000fe200078e00ff */
[----:B------:R-:W-:Y:S01]  /*73c0*/  UMOV UR8, 0x1 ;  /* 0x0000000100087882 */ /* 0x000fe20000000000 */
[----:B------:R-:W-:-:S02]  /*73d0*/  UIADD3 UR5, UR5, -0x1, URZ ;  /* 0xffffffff05057890 */ /* 0x000fc4000fffe03f */
[----:B------:R-:W-:Y:S02]  /*73e0*/  USHF.L.U32 UR21, UR8, UR6, URZ ;  /* 0x0000000608157299 */ /* 0x000fe4000800063f */
[----:B------:R-:W-:Y:S01]  /*73f0*/  ULOP3.LUT UR13, URZ, UR7, URZ, 0x33, !UPT ;  /* 0x000000073f0d7292 */ /* 0x000fe2000f8e333f */
[----:B------:R-:W-:Y:S01]  /*7400*/  ULDC.64 UR32, c[0x0][0x198] ;  /* 0x0000660000207ab9 */ /* 0x000fe20000000a00 */
[----:B0-----:R-:W-:-:S05]  /*7410*/  VIADD R5, R5, 0x3f ;  /* 0x0000003f05057836 */ /* 0x001fca0000000000 */
[----:B------:R-:W-:-:S04]  /*7420*/  SHF.R.S32.HI R8, RZ, 0x1f, R5 ;  /* 0x0000001fff087819 */ /* 0x000fc80000011405 */
[----:B------:R-:W-:Y:S01]  /*7430*/  LEA.HI R8, R8, R5, RZ, 0x6 ;  /* 0x0000000508087211 */ /* 0x000fe200078f30ff */
[C---:B-1----:R-:W-:Y:S02]  /*7440*/  IMAD.SHL.U32 R16, R17.reuse, 0x80, RZ ;  /* 0x0000008011107824 */ /* 0x042fe400078e00ff */
[C---:B------:R-:W-:Y:S01]  /*7450*/  IMAD.SHL.U32 R13, R17.reuse, 0x1000, RZ ;  /* 0x00001000110d7824 */ /* 0x040fe200078e00ff */
[----:B------:R-:W-:Y:S01]  /*7460*/  SHF.R.S32.HI R15, RZ, 0x6, R8 ;  /* 0x00000006ff0f7819 */ /* 0x000fe20000011408 */
[----:B------:R-:W-:Y:S01]  /*7470*/  IMAD.SHL.U32 R17, R17, 0x400, RZ ;  /* 0x0000040011117824 */ /* 0x000fe200078e00ff */
[----:B------:R-:W-:-:S03]  /*7480*/  LOP3.LUT R16, R16, 0x80, RZ, 0xc0, !PT ;  /* 0x0000008010107812 */ /* 0x000fc600078ec0ff */
[----:B------:R-:W-:Y:S01]  /*7490*/  VIADD R18, R15, 0x1 ;  /* 0x000000010f127836 */ /* 0x000fe20000000000 */
[----:B------:R-:W-:-:S07]  /*74a0*/  LOP3.LUT R17, R17, 0x400, RZ, 0xc0, !PT ;  /* 0x0000040011117812 */ /* 0x000fce00078ec0ff */
.L_x_169:
[----:B------:R-:W-:-:S03]  /*74b0*/  UMOV UR6, 0xffffffff ;  /* 0xffffffff00067882 */ /* 0x000fc60000000000 */
[----:B------:R-:W-:Y:S05]  /*74c0*/  BRA.DIV UR6, `(.L_x_159) ;  /* 0x00000012065c7947 */ /* 0x000fea000b800000 */
[----:B------:R-:W-:-:S13]  /*74d0*/  ELECT P0, URZ, PT ;  /* 0x00000000003f782f */ /* 0x000fda0003800000 */
.L_x_184:
[----:B------:R-:W0:Y:S01]  /*74e0*/  LDC R5, c[0x0][0x28c] ;  /* 0x0000a300ff057b82 */ /* 0x000e220000000800 */
[----:B------:R-:W-:Y:S01]  /*74f0*/  BSSY B1, `(.L_x_160) ;  /* 0x0000047000017945 */ /* 0x000fe20003800000 */
[----:B0-----:R-:W-:-:S13]  /*7500*/  ISETP.LT.OR P0, PT, R5, 0x1, !P0 ;  /* 0x000000010500780c */ /* 0x001fda0004701670 */
[----:B------:R-:W-:Y:S05]  /*7510*/  @P0 BRA `(.L_x_161) ;  /* 0x0000000400100947 */ /* 0x000fea0003800000 */
[----:B------:R-:W-:Y:S02]  /*7520*/  IMAD R7, R7, 0x100, R16 ;  /* 0x0000010007077824 */ /* 0x000fe400078e0210 */
[----:B------:R-:W-:Y:S02]  /*7530*/  IMAD.SHL.U32 R6, R6, 0x40, RZ ;  /* 0x0000004006067824 */ /* 0x000fe400078e00ff */
[----:B------:R-:W-:Y:S02]  /*7540*/  IMAD.MOV.U32 R25, RZ, RZ, RZ ;  /* 0x000000ffff197224 */ /* 0x000fe400078e00ff */
[----:B------:R-:W-:Y:S02]  /*7550*/  IMAD.MOV.U32 R28, RZ, RZ, RZ ;  /* 0x000000ffff1c7224 */ /* 0x000fe400078e00ff */
[----:B------:R-:W-:Y:S02]  /*7560*/  IMAD.MOV.U32 R5, RZ, RZ, R18 ;  /* 0x000000ffff057224 */ /* 0x000fe400078e0012 */
[----:B------:R-:W-:-:S02]  /*7570*/  IMAD.MOV.U32 R8, RZ, RZ, R11 ;  /* 0x000000ffff087224 */ /* 0x000fc400078e000b */
[----:B------:R-:W-:Y:S02]  /*7580*/  IMAD.MOV.U32 R22, RZ, RZ, R12 ;  /* 0x000000ffff167224 */ /* 0x000fe400078e000c */
[----:B------:R-:W-:-:S07]  /*7590*/  IMAD.MOV.U32 R27, RZ, RZ, RZ ;  /* 0x000000ffff1b7224 */ /* 0x000fce00078e00ff */
.L_x_164:
[----:B------:R-:W0:Y:S01]  /*75a0*/  S2R R24, SR_CgaCtaId ;  /* 0x0000000000187919 */ /* 0x000e220000008800 */
[----:B------:R-:W-:Y:S02]  /*75b0*/  MOV R9, 0x400 ;  /* 0x0000040000097802 */ /* 0x000fe40000000f00 */
[----:B------:R-:W-:-:S13]  /*75c0*/  ISETP.NE.AND P1, PT, R10, RZ, PT ;  /* 0x000000ff0a00720c */ /* 0x000fda0003f25270 */
[----:B------:R-:W1:Y:S01]  /*75d0*/  @!P1 LDC R21, c[0x0][0x640] ;  /* 0x00019000ff159b82 */ /* 0x000e620000000800 */
[----:B0-----:R-:W-:Y:S02]  /*75e0*/  LEA R23, R24, R9, 0x18 ;  /* 0x0000000918177211 */ /* 0x001fe400078ec0ff */
[----:B------:R-:W-:-:S03]  /*75f0*/  SHF.L.U32 R9, R8, 0x1f, RZ ;  /* 0x0000001f08097819 */ /* 0x000fc600000006ff */
[----:B------:R-:W-:-:S04]  /*7600*/  IMAD R26, R22, 0x8, R23 ;  /* 0x00000008161a7824 */ /* 0x000fc800078e0217 */
[----:B------:R-:W0:Y:S02]  /*7610*/  SYNCS.PHASECHK.TRANS64.TRYWAIT P0, [R26+URZ+0x40], R9 ;  /* 0x000040091a0075a7 */ /* 0x000e24000800017f */
[----:B01----:R-:W-:Y:S05]  /*7620*/  @!P0 BRA `(.L_x_162) ;  /* 0x0000001000248947 */ /* 0x003fea0003800000 */
.L_x_185:
[----:B0-----:R-:W-:Y:S01]  /*7630*/  PRMT R9, R19, 0x9910, RZ ;  /* 0x0000991013097816 */ /* 0x001fe200000000ff */
[----:B------:R0:W-:Y:S03]  /*7640*/  @!P1 SYNCS.ARRIVE.TRANS64 RZ, [R26+URZ], R21 ;  /* 0x000000151aff99a7 */ /* 0x0001e6000800003f */
[----:B------:R-:W-:-:S13]  /*7650*/  ISETP.NE.AND P0, PT, R9, 0x2, PT ;  /* 0x000000020900780c */ /* 0x000fda0003f05270 */
[----:B0-----:R-:W-:Y:S05]  /*7660*/  @P0 BRA `(.L_x_163) ;  /* 0x0000000000040947 */ /* 0x001fea0003800000 */
[----:B------:R-:W-:Y:S01]  /*7670*/  BPT.TRAP 0x1 ;  /* 0x000000040000795c */ /* 0x000fe20000300000 */
.L_x_163:
[----:B------:R-:W-:Y:S01]  /*7680*/  IMAD.SHL.U32 R24, R22, 0x2000, RZ ;  /* 0x0000200016187824 */ /* 0x000fe200078e00ff */
[----:B------:R-:W-:Y:S01]  /*7690*/  R2UR UR9, R23 ;  /* 0x00000000170972ca */ /* 0x000fe200000e0000 */
[----:B------:R-:W-:Y:S01]  /*76a0*/  VIADD R5, R5, 0xffffffff ;  /* 0xffffffff05057836 */ /* 0x000fe20000000000 */
[----:B------:R-:W-:Y:S01]  /*76b0*/  R2UR UR25, R26 ;  /* 0x000000001a1972ca */ /* 0x000fe200000e0000 */
[----:B------:R-:W-:Y:S01]  /*76c0*/  UIADD3 UR6, UP0, UR32, 0xf0, URZ ;  /* 0x000000f020067890 */ /* 0x000fe2000ff1e03f */
[----:B------:R-:W-:Y:S01]  /*76d0*/  LOP3.LUT R9, R24, 0x1000, R13, 0xf8, !PT ;  /* 0x0000100018097812 */ /* 0x000fe200078ef80d */
[----:B------:R-:W-:Y:S01]  /*76e0*/  UIADD3 UR14, UP1, UR32, 0x1f0, URZ ;  /* 0x000001f0200e7890 */ /* 0x000fe2000ff3e03f */
[----:B------:R-:W-:Y:S01]  /*76f0*/  IADD3 R24, R23, 0x20180, R24 ;  /* 0x0002018017187810 */ /* 0x000fe20007ffe018 */
[----:B------:R-:W-:Y:S01]  /*7700*/  UIADD3 UR34, UP2, UR32, 0x2f0, URZ ;  /* 0x000002f020227890 */ /* 0x000fe2000ff5e03f */
[----:B------:R-:W-:Y:S01]  /*7710*/  R2UR UR28, R20 ;  /* 0x00000000141c72ca */ /* 0x000fe200000e0000 */
[----:B------:R-:W-:Y:S01]  /*7720*/  IMAD R9, R9, 0x2, R23 ;  /* 0x0000000209097824 */ /* 0x000fe200078e0217 */
[----:B------:R-:W-:Y:S01]  /*7730*/  R2UR UR27, R7 ;  /* 0x00000000071b72ca */ /* 0x000fe200000e0000 */
[----:B------:R-:W-:Y:S01]  /*7740*/  UIADD3.X UR7, URZ, UR33, URZ, UP0, !UPT ;  /* 0x000000213f077290 */ /* 0x000fe200087fe43f */
[----:B------:R-:W-:Y:S01]  /*7750*/  R2UR UR26, R28 ;  /* 0x000000001c1a72ca */ /* 0x000fe200000e0000 */
[----:B------:R-:W-:Y:S01]  /*7760*/  UIADD3.X UR15, URZ, UR33, URZ, UP1, !UPT ;  /* 0x000000213f0f7290 */ /* 0x000fe20008ffe43f */
[----:B------:R-:W-:Y:S01]  /*7770*/  R2UR UR24, R9 ;  /* 0x00000000091872ca */ /* 0x000fe200000e0000 */
[C---:B------:R-:W-:Y:S01]  /*7780*/  IMAD R9, R22.reuse, 0x800, R17 ;  /* 0x0000080016097824 */ /* 0x040fe200078e0211 */
[----:B------:R-:W-:Y:S01]  /*7790*/  R2UR UR19, R27 ;  /* 0x000000001b1372ca */ /* 0x000fe200000e0000 */
[----:B------:R-:W-:Y:S01]  /*77a0*/  VIADD R22, R22, 0x1 ;  /* 0x0000000116167836 */ /* 0x000fe20000000000 */
[----:B------:R-:W-:Y:S01]  /*77b0*/  R2UR UR8, R24 ;  /* 0x00000000180872ca */ /* 0x000fe200000e0000 */
[----:B------:R-:W-:Y:S01]  /*77c0*/  UIADD3.X UR35, URZ, UR33, URZ, UP2, !UPT ;  /* 0x000000213f237290 */ /* 0x000fe200097fe43f */
[----:B------:R-:W-:Y:S01]  /*77d0*/  R2UR UR16, R9 ;  /* 0x00000000091072ca */ /* 0x000fe200000e0000 */
[----:B------:R-:W-:Y:S01]  /*77e0*/  UMOV UR29, 0x30000 ;  /* 0x00030000001d7882 */ /* 0x000fe20000000000 */
[----:B------:R-:W-:Y:S01]  /*77f0*/  R2UR UR10, R25 ;  /* 0x00000000190a72ca */ /* 0x000fe200000e0000 */
[----:B------:R-:W-:Y:S01]  /*7800*/  UMOV UR22, 0x0 ;  /* 0x0000000000167882 */ /* 0x000fe20000000000 */
[----:B------:R-:W-:Y:S01]  /*7810*/  R2UR UR11, R6 ;  /* 0x00000000060b72ca */ /* 0x000fe200000e0000 */
[----:B------:R-:W-:Y:S01]  /*7820*/  UMOV UR23, 0x10000000 ;  /* 0x1000000000177882 */ /* 0x000fe20000000000 */
[----:B------:R-:W-:Y:S01]  /*7830*/  ISETP.GT.AND P1, PT, R5, 0x1, PT ;  /* 0x000000010500780c */ /* 0x000fe20003f24270 */
[----:B------:R-:W-:Y:S01]  /*7840*/  UIADD3 UR24, UR24, 0x180, URZ ;  /* 0x0000018018187890 */ /* 0x000fe2000fffe03f */
[----:B------:R-:W-:Y:S01]  /*7850*/  ISETP.NE.AND P0, PT, R22, 0x8, PT ;  /* 0x000000081600780c */ /* 0x000fe20003f05270 */
[----:B------:R-:W-:Y:S01]  /*7860*/  UMOV UR17, UR25 ;  /* 0x0000001900117c82 */ /* 0x000fe20008000000 */
[----:B------:R-:W-:Y:S01]  /*7870*/  UMOV UR20, UR28 ;  /* 0x0000001c00147c82 */ /* 0x000fe20008000000 */
[----:B------:R-:W-:Y:S01]  /*7880*/  UMOV UR18, UR27 ;  /* 0x0000001b00127c82 */ /* 0x000fe20008000000 */
[----:B------:R-:W-:Y:S01]  /*7890*/  UMOV UR12, UR28 ;  /* 0x0000001c000c7c82 */ /* 0x000fe20008000000 */
[----:B------:R-:W-:Y:S01]  /*78a0*/  UIADD3 UR16, UR9, 0x30180, UR16 ;  /* 0x0003018009107890 */ /* 0x000fe2000fffe010 */
[----:B------:R-:W-:Y:S01]  /*78b0*/  SEL R9, RZ, 0x1, P0 ;  /* 0x00000001ff097807 */ /* 0x000fe20000000000 */
[----:B------:R-:W-:Y:S01]  /*78c0*/  VIADD R27, R27, 0x1 ;  /* 0x000000011b1b7836 */ /* 0x000fe20000000000 */
[----:B------:R0:W-:Y:S01]  /*78d0*/  UTMALDG.3D.MULTICAST [UR24], [UR6], UR29, desc[UR22] ;  /* 0x00001618060073b4 */ /* 0x0001e2000801181d */
[----:B------:R-:W-:Y:S01]  /*78e0*/  UMOV UR9, UR25 ;  /* 0x0000001900097c82 */ /* 0x000fe20008000000 */
[----:B------:R-:W-:Y:S01]  /*78f0*/  LOP3.LUT R8, R8, R9, RZ, 0x3c, !PT ;  /* 0x0000000908087212 */ /* 0x000fe200078e3cff */
[----:B------:R-:W-:Y:S01]  /*7900*/  VIADD R28, R28, 0x20 ;  /* 0x000000201c1c7836 */ /* 0x000fe20000000000 */
[----:B------:R-:W-:Y:S01]  /*7910*/  SEL R22, R22, RZ, P0 ;  /* 0x000000ff16167207 */ /* 0x000fe20000000000 */
[----:B------:R-:W-:Y:S01]  /*7920*/  VIADD R25, R25, 0x40 ;  /* 0x0000004019197836 */ /* 0x000fe20000000000 */
[----:B------:R0:W-:Y:S01]  /*7930*/  UTMALDG.3D.MULTICAST [UR16], [UR14], UR29, desc[UR22] ;  /* 0x000016100e0073b4 */ /* 0x0001e2000801181d */
[----:B------:R0:W-:Y:S02]  /*7940*/  UTMALDG.3D [UR8], [UR34], desc[UR22] ;  /* 0x00001608220075b4 */ /* 0x0001e40008011000 */
[----:B0-----:R-:W-:Y:S05]  /*7950*/  @P1 BRA `(.L_x_164) ;  /* 0xfffffffc00101947 */ /* 0x001fea000383ffff */
.L_x_161:
[----:B------:R-:W-:Y:S05]  /*7960*/  BSYNC B1 ;  /* 0x0000000000017941 */ /* 0x000fea0003800000 */
.L_x_160:
[----:B------:R-:W-:Y:S01]  /*7970*/  LOP3.LUT P1, RZ, R14, 0xff, RZ, 0xc0, !PT ;  /* 0x000000ff0eff7812 */ /* 0x000fe2000782c0ff */
[C---:B------:R-:W-:Y:S01]  /*7980*/  IMAD.IADD R12, R15.reuse, 0x1, R12 ;  /* 0x000000010f0c7824 */ /* 0x040fe200078e020c */
[----:B------:R-:W-:Y:S01]  /*7990*/  IADD3 R2, P2, R2, UR30, RZ ;  /* 0x0000001e02027c10 */ /* 0x000fe2000ff5e0ff */
[----:B------:R-:W-:Y:S01]  /*79a0*/  ULDC.64 UR6, c[0x0][0x750] ;  /* 0x0001d40000067ab9 */ /* 0x000fe20000000a00 */
[----:B------:R-:W-:Y:S01]  /*79b0*/  BSSY B1, `(.L_x_165) ;  /* 0x000006b000017945 */ /* 0x000fe20003800000 */
[----:B------:R-:W-:Y:S01]  /*79c0*/  IMAD.MOV.U32 R20, RZ, RZ, -0x1 ;  /* 0xffffffffff147424 */ /* 0x000fe200078e00ff */
[----:B------:R-:W-:Y:S02]  /*79d0*/  ISETP.GT.U32.AND P0, PT, R12, 0x7, PT ;  /* 0x000000070c00780c */ /* 0x000fe40003f04070 */
[----:B------:R-:W-:Y:S02]  /*79e0*/  SHF.R.U32.HI R5, RZ, 0x3, R12 ;  /* 0x00000003ff057819 */ /* 0x000fe4000001160c */
[----:B------:R-:W-:-:S02]  /*79f0*/  ISETP.LT.U32.AND P0, PT, R15, 0x8, P0 ;  /* 0x000000080f00780c */ /* 0x000fc40000701070 */
[----:B------:R-:W-:Y:S01]  /*7a00*/  IADD3.X R3, R3, UR4, RZ, P2, !PT ;  /* 0x0000000403037c10 */ /* 0x000fe200097fe4ff */
[----:B------:R-:W0:Y:S01]  /*7a10*/  @P1 S2R R7, SR_CgaCtaId ;  /* 0x0000000000071919 */ /* 0x000e220000008800 */
[----:B------:R-:W-:Y:S02]  /*7a20*/  @P1 MOV R6, 0x400 ;  /* 0x0000040000061802 */ /* 0x000fe40000000f00 */
[----:B------:R-:W-:Y:S02]  /*7a30*/  ISETP.GE.U32.AND P2, PT, R2, UR6, PT ;  /* 0x0000000602007c0c */ /* 0x000fe4000bf46070 */
[----:B------:R-:W-:Y:S02]  /*7a40*/  LOP3.LUT R5, R5, 0x1, RZ, 0xc0, !PT ;  /* 0x0000000105057812 */ /* 0x000fe400078ec0ff */
[----:B------:R-:W-:Y:S02]  /*7a50*/  LOP3.LUT R12, R12, 0x7, RZ, 0xc0, !PT ;  /* 0x000000070c0c7812 */ /* 0x000fe400078ec0ff */
[----:B------:R-:W-:-:S02]  /*7a60*/  PRMT R14, RZ, 0x7610, R14 ;  /* 0x00007610ff0e7816 */ /* 0x000fc4000000000e */
[----:B0-----:R-:W-:Y:S01]  /*7a70*/  @P1 LEA R6, R7, R6, 0x18 ;  /* 0x0000000607061211 */ /* 0x001fe200078ec0ff */
[----:B------:R-:W-:-:S03]  /*7a80*/  IMAD.MOV.U32 R7, RZ, RZ, -0x1 ;  /* 0xffffffffff077424 */ /* 0x000fc600078e00ff */
[----:B------:R0:W-:Y:S01]  /*7a90*/  @P1 SYNCS.ARRIVE.TRANS64.A1T0 RZ, [R6+URZ+0x98], RZ ;  /* 0x000098ff06ff19a7 */ /* 0x0001e2000810003f */
[----:B------:R-:W-:-:S04]  /*7aa0*/  ISETP.NE.U32.AND P1, PT, R5, 0x1, PT ;  /* 0x000000010500780c */ /* 0x000fc80003f25070 */
[----:B------:R-:W-:Y:S02]  /*7ab0*/  ISETP.GT.U32.AND P1, PT, R15, 0x7, !P1 ;  /* 0x000000070f00780c */ /* 0x000fe40004f24070 */
[----:B0-----:R-:W-:Y:S02]  /*7ac0*/  SEL R6, RZ, 0x1, !P0 ;  /* 0x00000001ff067807 */ /* 0x001fe40004000000 */
[----:B------:R-:W-:Y:S02]  /*7ad0*/  ISETP.GE.U32.AND.EX P0, PT, R3, UR7, PT, P2 ;  /* 0x0000000703007c0c */ /* 0x000fe4000bf06120 */
[----:B------:R-:W-:-:S04]  /*7ae0*/  SEL R5, RZ, 0x1, !P1 ;  /* 0x00000001ff057807 */ /* 0x000fc80004800000 */
[----:B------:R-:W-:Y:S01]  /*7af0*/  LOP3.LUT R11, R5, R11, R6, 0x96, !PT ;  /* 0x0000000b050b7212 */ /* 0x000fe200078e9606 */
[----:B------:R-:W-:Y:S01]  /*7b00*/  IMAD.MOV.U32 R6, RZ, RZ, -0x1 ;  /* 0xffffffffff067424 */ /* 0x000fe200078e00ff */
[----:B------:R-:W-:-:S05]  /*7b10*/  PRMT R5, RZ, 0x7610, R5 ;  /* 0x00007610ff057816 */ /* 0x000fca0000000005 */
[----:B------:R-:W-:Y:S05]  /*7b20*/  @P0 BRA `(.L_x_166) ;  /* 0x00000004004c0947 */ /* 0x000fea0003800000 */
[----:B------:R-:W0:Y:S01]  /*7b30*/  S2R R5, SR_CTAID.X ;  /* 0x0000000000057919 */ /* 0x000e220000002500 */
[----:B------:R-:W-:Y:S01]  /*7b40*/  ULDC UR6, c[0x0][0x150] ;  /* 0x0000540000067ab9 */ /* 0x000fe20000000800 */
[----:B------:R-:W1:Y:S01]  /*7b50*/  LDC R8, c[0x0][0x144] ;  /* 0x00005100ff087b82 */ /* 0x000e620000000800 */
[----:B------:R-:W-:Y:S01]  /*7b60*/  ULDC UR9, c[0x0][0x730] ;  /* 0x0001cc0000097ab9 */ /* 0x000fe20000000800 */
[----:B------:R-:W2:Y:S01]  /*7b70*/  S2R R22, SR_CTAID.Y ;  /* 0x0000000000167919 */ /* 0x000ea20000002600 */
[----:B------:R-:W-:-:S05]  /*7b80*/  ULDC UR10, c[0x0][0x154] ;  /* 0x00005500000a7ab9 */ /* 0x000fca0000000800 */
[----:B------:R-:W3:Y:S01]  /*7b90*/  LDC R21, c[0x0][0x148] ;  /* 0x00005200ff157b82 */ /* 0x000ee20000000800 */
[----:B0-----:R-:W-:Y:S02]  /*7ba0*/  I2FP.F32.U32 R6, R5 ;  /* 0x0000000500067245 */ /* 0x001fe40000201000 */
[----:B--2---:R-:W-:-:S03]  /*7bb0*/  I2FP.F32.U32 R24, R22 ;  /* 0x0000001600187245 */ /* 0x004fc60000201000 */
[----:B------:R-:W-:Y:S01]  /*7bc0*/  FMUL R7, R6, UR6 ;  /* 0x0000000606077c20 */ /* 0x000fe20008400000 */
[----:B------:R-:W-:Y:S02]  /*7bd0*/  ULDC.64 UR6, c[0x0][0x728] ;  /* 0x0001ca0000067ab9 */ /* 0x000fe40000000a00 */
[----:B------:R-:W-:-:S03]  /*7be0*/  ISETP.NE.U32.AND P0, PT, RZ, UR6, PT ;  /* 0x00000006ff007c0c */ /* 0x000fc6000bf05070 */
[----:B------:R-:W0:Y:S01]  /*7bf0*/  F2I.U32.TRUNC.NTZ R7, R7 ;  /* 0x0000000700077305 */ /* 0x000e22000020f000 */
[----:B------:R-:W-:Y:S01]  /*7c00*/  ISETP.NE.AND.EX P0, PT, RZ, UR7, PT, P0 ;  /* 0x00000007ff007c0c */ /* 0x000fe2000bf05300 */
[----:B0-----:R-:W-:Y:S02]  /*7c10*/  IMAD.MOV R6, RZ, RZ, -R7 ;  /* 0x000000ffff067224 */ /* 0x001fe400078e0a07 */
[----:B------:R-:W-:Y:S02]  /*7c20*/  IMAD.MOV.U32 R7, RZ, RZ, R3 ;  /* 0x000000ffff077224 */ /* 0x000fe400078e0003 */
[----:B-1----:R-:W-:Y:S02]  /*7c30*/  IMAD R5, R8, R6, R5 ;  /* 0x0000000608057224 */ /* 0x002fe400078e0205 */
[----:B------:R-:W-:-:S06]  /*7c40*/  IMAD.MOV.U32 R6, RZ, RZ, R2 ;  /* 0x000000ffff067224 */ /* 0x000fcc00078e0002 */
[----:B---3--:R-:W-:Y:S05]  /*7c50*/  @!P0 BRA `(.L_x_167) ;  /* 0x0000000000288947 */ /* 0x008fea0003800000 */
[----:B------:R-:W-:Y:S02]  /*7c60*/  ULDC UR8, c[0x0][0x734] ;  /* 0x0001cd0000087ab9 */ /* 0x000fe40000000800 */
[----:B------:R-:W-:-:S05]  /*7c70*/  IADD3 R7, P0, R2, UR8, RZ ;  /* 0x0000000802077c10 */ /* 0x000fca000ff1e0ff */
[----:B------:R-:W-:-:S04]  /*7c80*/  IMAD.X R23, RZ, RZ, R3, P0 ;  /* 0x000000ffff177224 */ /* 0x000fc800000e0603 */
[----:B------:R-:W-:-:S04]  /*7c90*/  IMAD.WIDE.U32 R8, R23, UR6, RZ ;  /* 0x0000000617087c25 */ /* 0x000fc8000f8e00ff */
[----:B------:R-:W-:-:S04]  /*7ca0*/  IMAD.WIDE.U32 R8, P0, R7, UR7, R8 ;  /* 0x0000000707087c25 */ /* 0x000fc8000f800008 */
[----:B------:R-:W-:-:S04]  /*7cb0*/  IMAD.WIDE.U32 R6, R7, UR6, RZ ;  /* 0x0000000607067c25 */ /* 0x000fc8000f8e00ff */
[----:B------:R-:W-:Y:S01]  /*7cc0*/  IMAD.MOV.U32 R6, RZ, RZ, R9 ;  /* 0x000000ffff067224 */ /* 0x000fe200078e0009 */
[----:B------:R-:W-:Y:S01]  /*7cd0*/  IADD3 RZ, P1, R7, R8, RZ ;  /* 0x0000000807ff7210 */ /* 0x000fe20007f3e0ff */
[----:B------:R-:W-:-:S04]  /*7ce0*/  IMAD.X R7, RZ, RZ, RZ, P0 ;  /* 0x000000ffff077224 */ /* 0x000fc800000e06ff */
[----:B------:R-:W-:-:S08]  /*7cf0*/  IMAD.WIDE.U32.X R6, R23, UR7, R6, P1 ;  /* 0x0000000717067c25 */ /* 0x000fd000088e0406 */
.L_x_167:
[--C-:B------:R-:W-:Y:S01]  /*7d00*/  SHF.R.U64 R20, R6, UR9, R7.reuse ;  /* 0x0000000906147c19 */ /* 0x100fe20008001207 */
[----:B------:R-:W-:Y:S01]  /*7d10*/  FMUL R24, R24, UR10 ;  /* 0x0000000a18187c20 */ /* 0x000fe20008400000 */
[----:B------:R-:W-:Y:S01]  /*7d20*/  SHF.R.U32.HI R6, RZ, UR9, R7 ;  /* 0x00000009ff067c19 */ /* 0x000fe20008011607 */
[----:B------:R-:W-:Y:S01]  /*7d30*/  ULDC.64 UR6, c[0x0][0x720] ;  /* 0x0001c80000067ab9 */ /* 0x000fe20000000a00 */
[----:B------:R-:W-:Y:S01]  /*7d40*/  IADD3 R7, P0, RZ, -R20, RZ ;  /* 0x80000014ff077210 */ /* 0x000fe20007f1e0ff */
[----:B------:R-:W-:Y:S01]  /*7d50*/  ULDC.64 UR8, c[0x0][0x740] ;  /* 0x0001d00000087ab9 */ /* 0x000fe20000000a00 */
[----:B------:R-:W-:Y:S01]  /*7d60*/  ISETP.NE.AND P2, PT, R0, 0x1, PT ;  /* 0x000000010000780c */ /* 0x000fe20003f45270 */
[----:B------:R-:W0:Y:S02]  /*7d70*/  F2I.U32.TRUNC.NTZ R24, R24 ;  /* 0x0000001800187305 */ /* 0x000e24000020f000 */
[----:B------:R-:W-:Y:S01]  /*7d80*/  IMAD.X R6, RZ, RZ, ~R6, P0 ;  /* 0x000000ffff067224 */ /* 0x000fe200000e0e06 */
[----:B------:R-:W-:-:S03]  /*7d90*/  ISETP.NE.U32.AND P0, PT, RZ, UR8, PT ;  /* 0x00000008ff007c0c */ /* 0x000fc6000bf05070 */
[----:B------:R-:W-:Y:S01]  /*7da0*/  IMAD R6, R6, UR6, RZ ;  /* 0x0000000606067c24 */ /* 0x000fe2000f8e02ff */
[----:B------:R-:W-:-:S03]  /*7db0*/  ISETP.NE.AND.EX P0, PT, RZ, UR9, PT, P0 ;  /* 0x00000009ff007c0c */ /* 0x000fc6000bf05300 */
[C---:B------:R-:W-:Y:S02]  /*7dc0*/  IMAD R9, R7.reuse, UR7, R6 ;  /* 0x0000000707097c24 */ /* 0x040fe4000f8e0206 */
[----:B------:R-:W-:Y:S01]  /*7dd0*/  IMAD.WIDE.U32 R6, R7, UR6, R2 ;  /* 0x0000000607067c25 */ /* 0x000fe2000f8e0002 */
[----:B------:R-:W-:-:S03]  /*7de0*/  ULDC UR6, c[0x0][0x718] ;  /* 0x0001c60000067ab9 */ /* 0x000fc60000000800 */
[----:B0-----:R-:W-:Y:S02]  /*7df0*/  IMAD.MOV R8, RZ, RZ, -R24 ;  /* 0x000000ffff087224 */ /* 0x001fe400078e0a18 */
[----:B------:R-:W-:Y:S02]  /*7e00*/  IMAD.IADD R7, R7, 0x1, R9 ;  /* 0x0000000107077824 */ /* 0x000fe400078e0209 */
[----:B------:R-:W-:-:S03]  /*7e10*/  @P2 IMAD R5, R21, R8, R22 ;  /* 0x0000000815052224 */ /* 0x000fc600078e0216 */
[--C-:B------:R-:W-:Y:S02]  /*7e20*/  SHF.R.U64 R21, R6, UR6, R7.reuse ;  /* 0x0000000606157c19 */ /* 0x100fe40008001207 */
[----:B------:R-:W-:Y:S01]  /*7e30*/  SHF.R.U32.HI R6, RZ, UR6, R7 ;  /* 0x00000006ff067c19 */ /* 0x000fe20008011607 */
[----:B------:R-:W-:-:S03]  /*7e40*/  ULDC UR6, c[0x0][0x708] ;  /* 0x0001c20000067ab9 */ /* 0x000fc60000000800 */
[--C-:B------:R-:W-:Y:S02]  /*7e50*/  SHF.R.U64 R24, R21, UR6, R6.reuse ;  /* 0x0000000615187c19 */ /* 0x100fe40008001206 */
[----:B------:R-:W-:Y:S01]  /*7e60*/  SHF.R.U32.HI R7, RZ, UR6, R6 ;  /* 0x00000006ff077c19 */ /* 0x000fe20008011606 */
[----:B------:R-:W-:-:S03]  /*7e70*/  ULDC UR6, c[0x0][0x758] ;  /* 0x0001d60000067ab9 */ /* 0x000fc60000000800 */
[--C-:B------:R-:W-:Y:S02]  /*7e80*/  SHF.R.U64 R22, R24, UR6, R7.reuse ;  /* 0x0000000618167c19 */ /* 0x100fe40008001207 */
[----:B------:R-:W-:-:S03]  /*7e90*/  SHF.R.U32.HI R23, RZ, UR6, R7 ;  /* 0x00000006ff177c19 */ /* 0x000fc60008011607 */
[----:B------:R-:W-:Y:S02]  /*7ea0*/  IMAD.MOV.U32 R6, RZ, RZ, R22 ;  /* 0x000000ffff067224 */ /* 0x000fe400078e0016 */
[----:B------:R-:W-:Y:S01]  /*7eb0*/  IMAD.MOV.U32 R7, RZ, RZ, R23 ;  /* 0x000000ffff077224 */ /* 0x000fe200078e0017 */
[----:B------:R-:W-:Y:S06]  /*7ec0*/  @!P0 BRA `(.L_x_168) ;  /* 0x0000000000288947 */ /* 0x000fec0003800000 */
        /* <DEDUP_REMOVED lines=10> */
.L_x_168:
[----:B------:R-:W-:Y:S01]  /*7f70*/  ULDC UR6, c[0x0][0x748] ;  /* 0x0001d20000067ab9 */ /* 0x000fe20000000800 */
[----:B------:R-:W-:Y:S01]  /*7f80*/  LOP3.LUT R21, R21, UR5, RZ, 0xc0, !PT ;  /* 0x0000000515157c12 */ /* 0x000fe2000f8ec0ff */
[----:B------:R-:W-:Y:S01]  /*7f90*/  ULDC UR7, c[0x0][0x710] ;  /* 0x0001c40000077ab9 */ /* 0x000fe20000000800 */
[----:B------:R-:W-:Y:S01]  /*7fa0*/  SHF.R.U64 R7, R6, UR6, R7 ;  /* 0x0000000606077c19 */ /* 0x000fe20008001207 */
[----:B------:R-:W-:Y:S01]  /*7fb0*/  ULDC UR6, c[0x0][0x738] ;  /* 0x0001ce0000067ab9 */ /* 0x000fe20000000800 */
[----:B------:R-:W-:-:S05]  /*7fc0*/  LOP3.LUT R6, R24, UR13, RZ, 0xc0, !PT ;  /* 0x0000000d18067c12 */ /* 0x000fca000f8ec0ff */
[----:B------:R-:W-:Y:S02]  /*7fd0*/  IMAD R6, R7, UR21, R6 ;  /* 0x0000001507067c24 */ /* 0x000fe4000f8e0206 */
[----:B------:R-:W-:-:S04]  /*7fe0*/  IMAD.MOV R7, RZ, RZ, -R7 ;  /* 0x000000ffff077224 */ /* 0x000fc800078e0a07 */
[----:B------:R-:W-:Y:S01]  /*7ff0*/  IMAD R22, R7, UR6, R22 ;  /* 0x0000000607167c24 */ /* 0x000fe2000f8e0216 */
[----:B------:R-:W-:Y:S01]  /*8000*/  ULDC UR6, c[0x0][0x700] ;  /* 0x0001c00000067ab9 */ /* 0x000fe20000000800 */
[----:B------:R-:W-:Y:S02]  /*8010*/  IMAD R7, R6, UR7, R5 ;  /* 0x0000000706077c24 */ /* 0x000fe4000f8e0205 */
[----:B------:R-:W-:Y:S02]  /*8020*/  IMAD R22, R22, UR6, R21 ;  /* 0x0000000616167c24 */ /* 0x000fe4000f8e0215 */
[----:B------:R-:W-:-:S03]  /*8030*/  IMAD.MOV.U32 R5, RZ, RZ, 0x1 ;  /* 0x00000001ff057424 */ /* 0x000fc600078e00ff */
[----:B------:R-:W-:Y:S02]  /*8040*/  SEL R6, R22, R7, !P2 ;  /* 0x0000000716067207 */ /* 0x000fe40005000000 */
[----:B------:R-:W-:-:S07]  /*8050*/  SEL R7, R7, R22, !P2 ;  /* 0x0000001607077207 */ /* 0x000fce0005000000 */
.L_x_166:
[----:B------:R-:W-:Y:S05]  /*8060*/  BSYNC B1 ;  /* 0x0000000000017941 */ /* 0x000fea0003800000 */
.L_x_165:
[----:B------:R-:W-:-:S13]  /*8070*/  LOP3.LUT P0, RZ, R5, 0xff, RZ, 0xc0, !PT ;  /* 0x000000ff05ff7812 */ /* 0x000fda000780c0ff */
[----:B------:R-:W-:Y:S05]  /*8080*/  @P0 BRA `(.L_x_169) ;  /* 0xfffffff400080947 */ /* 0x000fea000383ffff */
[----:B------:R-:W-:Y:S05]  /*8090*/  BSYNC B0 ;  /* 0x0000000000007941 */ /* 0x000fea0003800000 */
.L_x_158:
[----:B------:R-:W-:-:S03]  /*80a0*/  UMOV UR6, 0xffffffff ;  /* 0xffffffff00067882 */ /* 0x000fc60000000000 */
[----:B------:R-:W-:Y:S05]  /*80b0*/  BRA.DIV UR6, `(.L_x_170) ;  /* 0x0000000606947947 */ /* 0x000fea000b800000 */
[----:B------:R-:W-:-:S13]  /*80c0*/  ELECT P0, URZ, PT ;  /* 0x00000000003f782f */ /* 0x000fda0003800000 */
.L_x_188:
[----:B------:R-:W-:Y:S04]  /*80d0*/  BSSY B0, `(.L_x_171) ;  /* 0x000004f000007945 */ /* 0x000fe80003800000 */
[----:B------:R-:W-:Y:S05]  /*80e0*/  @!P0 BRA `(.L_x_172) ;  /* 0x0000000400348947 */ /* 0x000fea0003800000 */
[----:B------:R-:W-:-:S04]  /*80f0*/  LOP3.LUT R4, R4, 0x2, RZ, 0xfc, !PT ;  /* 0x0000000204047812 */ /* 0x000fc800078efcff */
[----:B------:R-:W-:-:S13]  /*8100*/  ISETP.NE.AND P0, PT, R4, 0x3, PT ;  /* 0x000000030400780c */ /* 0x000fda0003f05270 */
[----:B------:R-:W-:Y:S05]  /*8110*/  @!P0 BRA `(.L_x_173) ;  /* 0x0000000000048947 */ /* 0x000fea0003800000 */
[----:B------:R-:W-:Y:S01]  /*8120*/  BPT.TRAP 0x1 ;  /* 0x000000040000795c */ /* 0x000fe20000300000 */
.L_x_173:
[----:B------:R-:W0:Y:S01]  /*8130*/  S2R R3, SR_CgaCtaId ;  /* 0x0000000000037919 */ /* 0x000e220000008800 */
[----:B------:R-:W-:Y:S02]  /*8140*/  MOV R0, 0x400 ;  /* 0x0000040000007802 */ /* 0x000fe40000000f00 */
[----:B------:R-:W-:Y:S02]  /*8150*/  SHF.L.U32 R2, R11, 0x1f, RZ ;  /* 0x0000001f0b027819 */ /* 0x000fe400000006ff */
[----:B0-----:R-:W-:-:S05]  /*8160*/  LEA R3, R3, R0, 0x18 ;  /* 0x0000000003037211 */ /* 0x001fca00078ec0ff */
[----:B------:R-:W-:-:S04]  /*8170*/  VIADD R3, R3, 0x40 ;  /* 0x0000004003037836 */ /* 0x000fc80000000000 */
[C---:B------:R-:W-:Y:S02]  /*8180*/  IMAD R5, R12.reuse, 0x8, R3 ;  /* 0x000000080c057824 */ /* 0x040fe400078e0203 */
[----:B------:R-:W-:Y:S02]  /*8190*/  VIADD R12, R12, 0x1 ;  /* 0x000000010c0c7836 */ /* 0x000fe40000000000 */
[----:B------:R-:W0:Y:S03]  /*81a0*/  SYNCS.PHASECHK.TRANS64.TRYWAIT P0, [R5+URZ], R2 ;  /* 0x00000002050075a7 */ /* 0x000e26000800017f */
[----:B------:R-:W-:-:S04]  /*81b0*/  ISETP.NE.AND P1, PT, R12, 0x8, PT ;  /* 0x000000080c00780c */ /* 0x000fc80003f25270 */
[----:B------:R-:W-:Y:S02]  /*81c0*/  SEL R0, RZ, 0x1, P1 ;  /* 0x00000001ff007807 */ /* 0x000fe40000800000 */
[----:B------:R-:W-:Y:S02]  /*81d0*/  SEL R12, R12, RZ, P1 ;  /* 0x000000ff0c0c7207 */ /* 0x000fe40000800000 */
[----:B------:R-:W-:-:S03]  /*81e0*/  LOP3.LUT R11, R11, R0, RZ, 0x3c, !PT ;  /* 0x000000000b0b7212 */ /* 0x000fc600078e3cff */
[----:B------:R-:W-:Y:S01]  /*81f0*/  IMAD R7, R12, 0x8, R3 ;  /* 0x000000080c077824 */ /* 0x000fe200078e0203 */
[----:B------:R-:W-:Y:S01]  /*8200*/  SHF.L.U32 R4, R11, 0x1f, RZ ;  /* 0x0000001f0b047819 */ /* 0x000fe200000006ff */
[----:B0-----:R-:W-:Y:S06]  /*8210*/  @!P0 BRA `(.L_x_174) ;  /* 0x00000004005c8947 */ /* 0x001fec0003800000 */
.L_x_189:
[----:B------:R-:W1:Y:S01]  /*8220*/  SYNCS.PHASECHK.TRANS64.TRYWAIT P0, [R7+URZ], R4 ;  /* 0x00000004070075a7 */ /* 0x000e62000800017f */
[----:B------:R-:W-:-:S05]  /*8230*/  VIADD R0, R12, 0x1 ;  /* 0x000000010c007836 */ /* 0x000fca0000000000 */
[----:B------:R-:W-:-:S04]  /*8240*/  ISETP.NE.AND P1, PT, R0, 0x8, PT ;  /* 0x000000080000780c */ /* 0x000fc80003f25270 */
[----:B0-----:R-:W-:Y:S02]  /*8250*/  SEL R2, RZ, 0x1, P1 ;  /* 0x00000001ff027807 */ /* 0x001fe40000800000 */
[----:B------:R-:W-:Y:S02]  /*8260*/  SEL R0, R0, RZ, P1 ;  /* 0x000000ff00007207 */ /* 0x000fe40000800000 */
[----:B------:R-:W-:-:S03]  /*8270*/  LOP3.LUT R11, R11, R2, RZ, 0x3c, !PT ;  /* 0x000000020b0b7212 */ /* 0x000fc600078e3cff */
[----:B------:R-:W-:Y:S01]  /*8280*/  IMAD R6, R0, 0x8, R3 ;  /* 0x0000000800067824 */ /* 0x000fe200078e0203 */
[----:B------:R-:W-:Y:S01]  /*8290*/  SHF.L.U32 R5, R11, 0x1f, RZ ;  /* 0x0000001f0b057819 */ /* 0x000fe200000006ff */
[----:B-1----:R-:W-:Y:S06]  /*82a0*/  @!P0 BRA `(.L_x_175) ;  /* 0x00000004004c8947 */ /* 0x002fec0003800000 */
.L_x_190:
[----:B------:R-:W1:Y:S01]  /*82b0*/  SYNCS.PHASECHK.TRANS64.TRYWAIT P0, [R6+URZ], R5 ;  /* 0x00000005060075a7 */ /* 0x000e62000800017f */
[----:B------:R-:W-:-:S05]  /*82c0*/  VIADD R0, R0, 0x1 ;  /* 0x0000000100007836 */ /* 0x000fca0000000000 */
[----:B------:R-:W-:-:S04]  /*82d0*/  ISETP.NE.AND P1, PT, R0, 0x8, PT ;  /* 0x000000080000780c */ /* 0x000fc80003f25270 */
[----:B------:R-:W-:Y:S02]  /*82e0*/  SEL R2, RZ, 0x1, P1 ;  /* 0x00000001ff027807 */ /* 0x000fe40000800000 */
[----:B------:R-:W-:Y:S02]  /*82f0*/  SEL R0, R0, RZ, P1 ;  /* 0x000000ff00007207 */ /* 0x000fe40000800000 */
[----:B------:R-:W-:-:S03]  /*8300*/  LOP3.LUT R11, R11, R2, RZ, 0x3c, !PT ;  /* 0x000000020b0b7212 */ /* 0x000fc600078e3cff */
[----:B0-----:R-:W-:Y:S01]  /*8310*/  IMAD R7, R0, 0x8, R3 ;  /* 0x0000000800077824 */ /* 0x001fe200078e0203 */
[----:B------:R-:W-:Y:S01]  /*8320*/  SHF.L.U32 R4, R11, 0x1f, RZ ;  /* 0x0000001f0b047819 */ /* 0x000fe200000006ff */
[----:B-1----:R-:W-:Y:S06]  /*8330*/  @!P0 BRA `(.L_x_176) ;  /* 0x00000004003c8947 */ /* 0x002fec0003800000 */
.L_x_191:
        /* <DEDUP_REMOVED lines=9> */
.L_x_192:
        /* <DEDUP_REMOVED lines=9> */
.L_x_193:
        /* <DEDUP_REMOVED lines=9> */
.L_x_194:
[----:B------:R-:W1:Y:S01]  /*84f0*/  SYNCS.PHASECHK.TRANS64.TRYWAIT P0, [R6+URZ], R5 ;  /* 0x00000005060075a7 */ /* 0x000e62000800017f */
[----:B------:R-:W-:-:S05]  /*8500*/  VIADD R0, R0, 0x1 ;  /* 0x0000000100007836 */ /* 0x000fca0000000000 */
[----:B------:R-:W-:-:S04]  /*8510*/  ISETP.NE.AND P1, PT, R0, 0x8, PT ;  /* 0x000000080000780c */ /* 0x000fc80003f25270 */
[----:B------:R-:W-:Y:S02]  /*8520*/  SEL R2, RZ, 0x1, P1 ;  /* 0x00000001ff027807 */ /* 0x000fe40000800000 */
[----:B------:R-:W-:Y:S02]  /*8530*/  SEL R0, R0, RZ, P1 ;  /* 0x000000ff00007207 */ /* 0x000fe40000800000 */
[----:B------:R-:W-:Y:S01]  /*8540*/  LOP3.LUT R2, R11, R2, RZ, 0x3c, !PT ;  /* 0x000000020b027212 */ /* 0x000fe200078e3cff */
[----:B-1----:R-:W-:Y:S06]  /*8550*/  @!P0 BRA `(.L_x_180) ;  /* 0x0000000400048947 */ /* 0x002fec0003800000 */
.L_x_195:
[----:B------:R-:W-:Y:S01]  /*8560*/  IMAD R3, R0, 0x8, R3 ;  /* 0x0000000800037824 */ /* 0x000fe200078e0203 */
[----:B------:R-:W-:-:S07]  /*8570*/  SHF.L.U32 R0, R2, 0x1f, RZ ;  /* 0x0000001f02007819 */ /* 0x000fce00000006ff */
.L_x_181:
[----:B--2---:R2:W3:Y:S02]  /*8580*/  SYNCS.PHASECHK.TRANS64.TRYWAIT P0, [R3+URZ], R0 ;  /* 0x00000000030075a7 */ /* 0x0044e4000800017f */
[----:B---3--:R-:W-:Y:S05]  /*8590*/  @!P0 NANOSLEEP.SYNCS 0x989680 ;  /* 0x009896800000895d */ /* 0x008fea0003900000 */
[----:B------:R-:W3:Y:S02]  /*85a0*/  @!P0 SYNCS.PHASECHK.TRANS64 P0, [R3+URZ], R0 ;  /* 0x00000000030085a7 */ /* 0x000ee4000800007f */
[----:B---3--:R-:W-:Y:S05]  /*85b0*/  @!P0 BRA `(.L_x_181) ;  /* 0xfffffffc00f08947 */ /* 0x008fea000383ffff */
.L_x_172:
[----:B------:R-:W-:Y:S05]  /*85c0*/  BSYNC B0 ;  /* 0x0000000000007941 */ /* 0x000fea0003800000 */
.L_x_171:
[----:B------:R-:W-:Y:S05]  /*85d0*/  EXIT ;  /* 0x000000000000794d */ /* 0x000fea0003800000 */
.L_x_22:
[----:B-1----:R-:W-:-:S04]  /*85e0*/  IMAD.U32 R13, RZ, RZ, UR8 ;  /* 0x00000008ff0d7e24 */ /* 0x002fc8000f8e00ff */
[----:B------:R1:W4:Y:S03]  /*85f0*/  SYNCS.PHASECHK.TRANS64.TRYWAIT P1, [R13+URZ], R12 ;  /* 0x0000000c0d0075a7 */ /* 0x000326000802017f */
[----:B----4-:R-:W-:Y:S05]  /*8600*/  @!P1 NANOSLEEP.SYNCS 0x989680 ;  /* 0x009896800000995d */ /* 0x010fea0003900000 */
[----:B------:R-:W4:Y:S02]  /*8610*/  @!P1 SYNCS.PHASECHK.TRANS64 P1, [R13+URZ], R12 ;  /* 0x0000000c0d0095a7 */ /* 0x000f24000802007f */
[----:B----4-:R-:W-:Y:S05]  /*8620*/  @!P1 BRA `(.L_x_22) ;  /* 0xfffffffc00ec9947 */ /* 0x010fea000383ffff */
[----:B------:R-:W-:Y:S05]  /*8630*/  BRA `(.L_x_21) ;  /* 0xffffff9000bc7947 */ /* 0x000fea000383ffff */
.L_x_159:
[----:B------:R-:W-:Y:S01]  /*8640*/  BSSY B1, `(.L_x_182) ;  /* 0x0000006000017945 */ /* 0x000fe20003800000 */
[----:B------:R-:W-:-:S07]  /*8650*/  IMAD.MOV.U32 R5, RZ, RZ, -0x1 ;  /* 0xffffffffff057424 */ /* 0x000fce00078e00ff */
[----:B------:R-:W-:Y:S05]  /*8660*/  WARPSYNC.COLLECTIVE R5, `(.L_x_183) ;  /* 0x00000000050c7348 */ /* 0x000fea0003c00000 */
[----:B------:R-:W-:Y:S02]  /*8670*/  ELECT P0, UR62, PT ;  /* 0x00000000003e782f */ /* 0x000fe40003800000 */
[----:B------:R-:W-:Y:S01]  /*8680*/  MOV R5, UR62 ;  /* 0x0000003e00057c02 */ /* 0x000fe20008000f00 */
[----:B------:R-:W-:Y:S10]  /*8690*/  ENDCOLLECTIVE ;  /* 0x000000000000791b */ /* 0x000ff40003800000 */
.L_x_183:
[----:B------:R-:W-:Y:S05]  /*86a0*/  BSYNC B1 ;  /* 0x0000000000017941 */ /* 0x000fea0003800000 */
.L_x_182:
[----:B------:R-:W-:Y:S05]  /*86b0*/  BRA `(.L_x_184) ;  /* 0xffffffec00887947 */ /* 0x000fea000383ffff */
.L_x_162:
[----:B0-----:R0:W1:Y:S02]  /*86c0*/  SYNCS.PHASECHK.TRANS64.TRYWAIT P0, [R26+URZ+0x40], R9 ;  /* 0x000040091a0075a7 */ /* 0x001064000800017f */
[----:B-1----:R-:W-:Y:S05]  /*86d0*/  @!P0 NANOSLEEP.SYNCS 0x989680 ;  /* 0x009896800000895d */ /* 0x002fea0003900000 */
[----:B------:R-:W1:Y:S02]  /*86e0*/  @!P0 SYNCS.PHASECHK.TRANS64 P0, [R26+URZ+0x40], R9 ;  /* 0x000040091a0085a7 */ /* 0x000e64000800007f */
[----:B-1----:R-:W-:Y:S05]  /*86f0*/  @!P0 BRA `(.L_x_162) ;  /* 0xfffffffc00f08947 */ /* 0x002fea000383ffff */
[----:B------:R-:W-:Y:S05]  /*8700*/  BRA `(.L_x_185) ;  /* 0xffffffec00c87947 */ /* 0x000fea000383ffff */
.L_x_170:
[----:B------:R-:W-:Y:S01]  /*8710*/  BSSY B0, `(.L_x_186) ;  /* 0x0000006000007945 */ /* 0x000fe20003800000 */
[----:B------:R-:W-:-:S07]  /*8720*/  IMAD.MOV.U32 R5, RZ, RZ, -0x1 ;  /* 0xffffffffff057424 */ /* 0x000fce00078e00ff */
[----:B------:R-:W-:Y:S05]  /*8730*/  WARPSYNC.COLLECTIVE R5, `(.L_x_187) ;  /* 0x00000000050c7348 */ /* 0x000fea0003c00000 */
[----:B------:R-:W-:Y:S02]  /*8740*/  ELECT P0, UR62, PT ;  /* 0x00000000003e782f */ /* 0x000fe40003800000 */
[----:B------:R-:W-:Y:S01]  /*8750*/  MOV R5, UR62 ;  /* 0x0000003e00057c02 */ /* 0x000fe20008000f00 */
[----:B------:R-:W-:Y:S10]  /*8760*/  ENDCOLLECTIVE ;  /* 0x000000000000791b */ /* 0x000ff40003800000 */
.L_x_187:
[----:B------:R-:W-:Y:S05]  /*8770*/  BSYNC B0 ;  /* 0x0000000000007941 */ /* 0x000fea0003800000 */
.L_x_186:
[----:B------:R-:W-:Y:S05]  /*8780*/  BRA `(.L_x_188) ;  /* 0xfffffff800507947 */ /* 0x000fea000383ffff */
.L_x_174:
[----:B0-----:R0:W1:Y:S02]  /*8790*/  SYNCS.PHASECHK.TRANS64.TRYWAIT P0, [R5+URZ], R2 ;  /* 0x00000002050075a7 */ /* 0x001064000800017f */
[----:B-1----:R-:W-:Y:S05]  /*87a0*/  @!P0 NANOSLEEP.SYNCS 0x989680 ;  /* 0x009896800000895d */ /* 0x002fea0003900000 */
[----:B------:R-:W1:Y:S02]  /*87b0*/  @!P0 SYNCS.PHASECHK.TRANS64 P0, [R5+URZ], R2 ;  /* 0x00000002050085a7 */ /* 0x000e64000800007f */
[----:B-1----:R-:W-:Y:S05]  /*87c0*/  @!P0 BRA `(.L_x_174) ;  /* 0xfffffffc00f08947 */ /* 0x002fea000383ffff */
[----:B------:R-:W-:Y:S05]  /*87d0*/  BRA `(.L_x_189) ;  /* 0xfffffff800907947 */ /* 0x000fea000383ffff */
.L_x_175:
[----:B0-----:R0:W1:Y:S02]  /*87e0*/  SYNCS.PHASECHK.TRANS64.TRYWAIT P0, [R7+URZ], R4 ;  /* 0x00000004070075a7 */ /* 0x001064000800017f */
[----:B-1----:R-:W-:Y:S05]  /*87f0*/  @!P0 NANOSLEEP.SYNCS 0x989680 ;  /* 0x009896800000895d */ /* 0x002fea0003900000 */
[----:B------:R-:W1:Y:S02]  /*8800*/  @!P0 SYNCS.PHASECHK.TRANS64 P0, [R7+URZ], R4 ;  /* 0x00000004070085a7 */ /* 0x000e64000800007f */
[----:B-1----:R-:W-:Y:S05]  /*8810*/  @!P0 BRA `(.L_x_175) ;  /* 0xfffffffc00f08947 */ /* 0x002fea000383ffff */
[----:B------:R-:W-:Y:S05]  /*8820*/  BRA `(.L_x_190) ;  /* 0xfffffff800a07947 */ /* 0x000fea000383ffff */
.L_x_176:
[----:B0-----:R0:W1:Y:S02]  /*8830*/  SYNCS.PHASECHK.TRANS64.TRYWAIT P0, [R6+URZ], R5 ;  /* 0x00000005060075a7 */ /* 0x001064000800017f */
[----:B-1----:R-:W-:Y:S05]  /*8840*/  @!P0 NANOSLEEP.SYNCS 0x989680 ;  /* 0x009896800000895d */ /* 0x002fea0003900000 */
[----:B------:R-:W1:Y:S02]  /*8850*/  @!P0 SYNCS.PHASECHK.TRANS64 P0, [R6+URZ], R5 ;  /* 0x00000005060085a7 */ /* 0x000e64000800007f */
[----:B-1----:R-:W-:Y:S05]  /*8860*/  @!P0 BRA `(.L_x_176) ;  /* 0xfffffffc00f08947 */ /* 0x002fea000383ffff */
[----:B------:R-:W-:Y:S05]  /*8870*/  BRA `(.L_x_191) ;  /* 0xfffffff800b07947 */ /* 0x000fea000383ffff */
.L_x_177:
[----:B0-----:R0:W1:Y:S02]  /*8880*/  SYNCS.PHASECHK.TRANS64.TRYWAIT P0, [R7+URZ], R4 ;  /* 0x00000004070075a7 */ /* 0x001064000800017f */
[----:B-1----:R-:W-:Y:S05]  /*8890*/  @!P0 NANOSLEEP.SYNCS 0x989680 ;  /* 0x009896800000895d */ /* 0x002fea0003900000 */
[----:B------:R-:W1:Y:S02]  /*88a0*/  @!P0 SYNCS.PHASECHK.TRANS64 P0, [R7+URZ], R4 ;  /* 0x00000004070085a7 */ /* 0x000e64000800007f */
[----:B-1----:R-:W-:Y:S05]  /*88b0*/  @!P0 BRA `(.L_x_177) ;  /* 0xfffffffc00f08947 */ /* 0x002fea000383ffff */
[----:B------:R-:W-:Y:S05]  /*88c0*/  BRA `(.L_x_192) ;  /* 0xfffffff800c07947 */ /* 0x000fea000383ffff */
.L_x_178:
[----:B0-----:R0:W1:Y:S02]  /*88d0*/  SYNCS.PHASECHK.TRANS64.TRYWAIT P0, [R6+URZ], R5 ;  /* 0x00000005060075a7 */ /* 0x001064000800017f */
[----:B-1----:R-:W-:Y:S05]  /*88e0*/  @!P0 NANOSLEEP.SYNCS 0x989680 ;  /* 0x009896800000895d */ /* 0x002fea0003900000 */
[----:B------:R-:W1:Y:S02]  /*88f0*/  @!P0 SYNCS.PHASECHK.TRANS64 P0, [R6+URZ], R5 ;  /* 0x00000005060085a7 */ /* 0x000e64000800007f */
[----:B-1----:R-:W-:Y:S05]  /*8900*/  @!P0 BRA `(.L_x_178) ;  /* 0xfffffffc00f08947 */ /* 0x002fea000383ffff */
[----:B------:R-:W-:Y:S05]  /*8910*/  BRA `(.L_x_193) ;  /* 0xfffffff800d07947 */ /* 0x000fea000383ffff */
.L_x_179:
[----:B0-----:R0:W1:Y:S02]  /*8920*/  SYNCS.PHASECHK.TRANS64.TRYWAIT P0, [R7+URZ], R4 ;  /* 0x00000004070075a7 */ /* 0x001064000800017f */
[----:B-1----:R-:W-:Y:S05]  /*8930*/  @!P0 NANOSLEEP.SYNCS 0x989680 ;  /* 0x009896800000895d */ /* 0x002fea0003900000 */
[----:B------:R-:W1:Y:S02]  /*8940*/  @!P0 SYNCS.PHASECHK.TRANS64 P0, [R7+URZ], R4 ;  /* 0x00000004070085a7 */ /* 0x000e64000800007f */
[----:B-1----:R-:W-:Y:S05]  /*8950*/  @!P0 BRA `(.L_x_179) ;  /* 0xfffffffc00f08947 */ /* 0x002fea000383ffff */
[----:B------:R-:W-:Y:S05]  /*8960*/  BRA `(.L_x_194) ;  /* 0xfffffff800e07947 */ /* 0x000fea000383ffff */
.L_x_180:
[----:B-1----:R1:W2:Y:S02]  /*8970*/  SYNCS.PHASECHK.TRANS64.TRYWAIT P0, [R6+URZ], R5 ;  /* 0x00000005060075a7 */ /* 0x0022a4000800017f */
[----:B--2---:R-:W-:Y:S05]  /*8980*/  @!P0 NANOSLEEP.SYNCS 0x989680 ;  /* 0x009896800000895d */ /* 0x004fea0003900000 */
[----:B------:R-:W2:Y:S02]  /*8990*/  @!P0 SYNCS.PHASECHK.TRANS64 P0, [R6+URZ], R5 ;  /* 0x00000005060085a7 */ /* 0x000ea4000800007f */
[----:B--2---:R-:W-:Y:S05]  /*89a0*/  @!P0 BRA `(.L_x_180) ;  /* 0xfffffffc00f08947 */ /* 0x004fea000383ffff */
[----:B------:R-:W-:Y:S05]  /*89b0*/  BRA `(.L_x_195) ;  /* 0xfffffff800e87947 */ /* 0x000fea000383ffff */
.L_x_196:
[----:B------:R-:W-:-:S00]  /*89c0*/  BRA `(.L_x_196) ;  /* 0xfffffffc00fc7947 */ /* 0x000fc0000383ffff */
[----:B------:R-:W-:-:S00]  /*89d0*/  NOP ;  /* 0x0000000000007918 */ /* 0x000fc00000000000 */
        /* <DEDUP_REMOVED lines=10> */
.L_x_197:


//--------------------- .nv.shared._ZN7cutlass13device_kernelINS_4gemm6kernel13GemmUniversalIN4cute5tupleIJiiiiEEENS1_10collective13CollectiveMmaINS1_40MainloopSm90TmaGmmaWarpSpecializedSparseILi8ENS5_IJNS4_1CILi1EEENSA_ILi2EEESB_EEENS1_35KernelTmaWarpSpecializedCooperativeEEENS5_IJNSA_ILi256EEENSA_ILi64EEESH_EEENS_6half_tENS5_IJNS4_6LayoutINS5_IJiNS5_IJSC_iEEEiEEENS5_IJlNS5_IJSB_SC_EEElEEEEENSK_INS5_IJNS5_IJNS5_IJNSA_ILi8EEESC_NSA_ILi4EEEEEEiEEENS5_IJNS5_IJNSA_ILi16EEESC_SC_EEEiEEEiEEENS5_IJNS5_IJNS5_IJSH_SU_NSA_ILi1024EEEEEENSA_ILi4096EEEEEENS5_IJNS5_IJSB_NSA_ILi512EEENSA_ILi32EEEEEElEEElEEEEEEEESJ_NS5_IJlSB_lEEENS4_8TiledMMAINS4_8MMA_AtomIJNS4_4SM904GMMA6SPARSE26GMMA_64x64x32_F32F16F16_SSILNS1D_5MajorE0ELS1G_0ELNS1D_7ScaleInE1ELS1H_1ELNS1D_9SparseSelE0EEEEEENSK_INS5_IJSC_SB_SB_EEENS5_IJSB_NSA_ILi0EEES1M_EEEEENS5_IJNS4_10UnderscoreES1P_S1P_EEEEENS4_23SM90_TMA_LOAD_MULTICASTENS4_14ComposedLayoutINS4_7SwizzleILi2ELi4ELi3EEENS4_25smem_sparse_ptr_flag_bitsILi2ELi16EEENSK_INS5_IJNS5_IJSB_SQ_EEENS5_IJSC_S13_EEEEEENS5_IJNS5_IJS1M_SH_EEESN_EEEEEEEvNS4_8identityENS4_13SM90_TMA_LOADENS1T_INS1U_ILi3ELi4ELi3EEENS4_18smem_ptr_flag_bitsILi16EEENSK_INS5_IJSQ_SH_EEENS5_IJSH_SB_EEEEEEEvS25_EENS_8epilogue10collective6detail29Sm90TmaWarpSpecializedAdapterINS2G_15DefaultEpilogueIfNS5_IJSB_llEEES2K_NS2F_6thread17LinearCombinationIfLi1EffLNS2L_9ScaleType4KindE0ELNS_15FloatRoundStyleE2EfEENS1_15EpilogueDefaultEEEEEvvEEEEvNT_6ParamsE --------------------------
	.section	.nv.shared._ZN7cutlass13device_kernelINS_4gemm6kernel13GemmUniversalIN4cute5tupleIJiiiiEEENS1_10collective13CollectiveMmaINS1_40MainloopSm90TmaGmmaWarpSpecializedSparseILi8ENS5_IJNS4_1CILi1EEENSA_ILi2EEESB_EEENS1_35KernelTmaWarpSpecializedCooperativeEEENS5_IJNSA_ILi256EEENSA_ILi64EEESH_EEENS_6half_tENS5_IJNS4_6LayoutINS5_IJiNS5_IJSC_iEEEiEEENS5_IJlNS5_IJSB_SC_EEElEEEEENSK_INS5_IJNS5_IJNS5_IJNSA_ILi8EEESC_NSA_ILi4EEEEEEiEEENS5_IJNS5_IJNSA_ILi16EEESC_SC_EEEiEEEiEEENS5_IJNS5_IJNS5_IJSH_SU_NSA_ILi1024EEEEEENSA_ILi4096EEEEEENS5_IJNS5_IJSB_NSA_ILi512EEENSA_ILi32EEEEEElEEElEEEEEEEESJ_NS5_IJlSB_lEEENS4_8TiledMMAINS4_8MMA_AtomIJNS4_4SM904GMMA6SPARSE26GMMA_64x64x32_F32F16F16_SSILNS1D_5MajorE0ELS1G_0ELNS1D_7ScaleInE1ELS1H_1ELNS1D_9SparseSelE0EEEEEENSK_INS5_IJSC_SB_SB_EEENS5_IJSB_NSA_ILi0EEES1M_EEEEENS5_IJNS4_10UnderscoreES1P_S1P_EEEEENS4_23SM90_TMA_LOAD_MULTICASTENS4_14ComposedLayoutINS4_7SwizzleILi2ELi4ELi3EEENS4_25smem_sparse_ptr_flag_bitsILi2ELi16EEENSK_INS5_IJNS5_IJSB_SQ_EEENS5_IJSC_S13_EEEEEENS5_IJNS5_IJS1M_SH_EEESN_EEEEEEEvNS4_8identityENS4_13SM90_TMA_LOADENS1T_INS1U_ILi3ELi4ELi3EEENS4_18smem_ptr_flag_bitsILi16EEENSK_INS5_IJSQ_SH_EEENS5_IJSH_SB_EEEEEEEvS25_EENS_8epilogue10collective6detail29Sm90TmaWarpSpecializedAdapterINS2G_15DefaultEpilogueIfNS5_IJSB_llEEES2K_NS2F_6thread17LinearCombinationIfLi1EffLNS2L_9ScaleType4KindE0ELNS_15FloatRoundStyleE2EfEENS1_15EpilogueDefaultEEEEEvvEEEEvNT_6ParamsE,"aw",@nobits
	.sectionflags	@""
	.align	16
	.zero		1024


//--------------------- .nv.shared.reserved.0     --------------------------
	.section	.nv.shared.reserved.0,"aw",@nobits
	.weak		__nv_reservedSMEM_offset_0_alias
	.size		__nv_reservedSMEM_offset_0_alias, 0, 0
	.other		__nv_reservedSMEM_offset_0_alias,@"STO_CUDA_RESERVED_SHARED STV_DEFAULT"
__nv_reservedSMEM_offset_0_alias:
	.zero		0


//--------------------- .nv.global                --------------------------
	.section	.nv.global,"aw",@nobits
.nv.global:
	.type		_ZN39_INTERNAL_2365000c_4_k_cu_76cdf0e1_38194cute1_E,@object
	.size		_ZN39_INTERNAL_2365000c_4_k_cu_76cdf0e1_38194cute1_E,(_ZN39_INTERNAL_2365000c_4_k_cu_76cdf0e1_38194cuda3std3__45__cpo6cbeginE - _ZN39_INTERNAL_2365000c_4_k_cu_76cdf0e1_38194cute1_E)
_ZN39_INTERNAL_2365000c_4_k_cu_76cdf0e1_38194cute1_E:
	.zero		1
	.type		_ZN39_INTERNAL_2365000c_4_k_cu_76cdf0e1_38194cuda3std3__45__cpo6cbeginE,@object
	.size		_ZN39_INTERNAL_2365000c_4_k_cu_76cdf0e1_38194cuda3std3__45__cpo6cbeginE,(_ZN39_INTERNAL_2365000c_4_k_cu_76cdf0e1_38194cuda3std3__48in_placeE - _ZN39_INTERNAL_2365000c_4_k_cu_76cdf0e1_38194cuda3std3__45__cpo6cbeginE)
_ZN39_INTERNAL_2365000c_4_k_cu_76cdf0e1_38194cuda3std3__45__cpo6cbeginE:
	.zero		1
	.type		_ZN39_INTERNAL_2365000c_4_k_cu_76cdf0e1_38194cuda3std3__48in_placeE,@object
	.size		_ZN39_INTERNAL_2365000c_4_k_cu_76cdf0e1_38194cuda3std3__48in_placeE,(_ZN39_INTERNAL_2365000c_4_k_cu_76cdf0e1_38194cuda3std6ranges3__45__cpo9iter_moveE - _ZN39_INTERNAL_2365000c_4_k_cu_76cdf0e1_38194cuda3std3__48in_placeE)
_ZN39_INTERNAL_2365000c_4_k_cu_76cdf0e1_38194cuda3std3__48in_placeE:
	.zero		1
	.type		_ZN39_INTERNAL_2365000c_4_k_cu_76cdf0e1_38194cuda3std6ranges3__45__cpo9iter_moveE,@object
	.size		_ZN39_INTERNAL_2365000c_4_k_cu_76cdf0e1_38194cuda3std6ranges3__45__cpo9iter_moveE,(_ZN39_INTERNAL_2365000c_4_k_cu_76cdf0e1_38194cuda3std3__45__cpo5beginE - _ZN39_INTERNAL_2365000c_4_k_cu_76cdf0e1_38194cuda3std6ranges3__45__cpo9iter_moveE)
_ZN39_INTERNAL_2365000c_4_k_cu_76cdf0e1_38194cuda3std6ranges3__45__cpo9iter_moveE:
	.zero		1
	.type		_ZN39_INTERNAL_2365000c_4_k_cu_76cdf0e1_38194cuda3std3__45__cpo5beginE,@object
	.size		_ZN39_INTERNAL_2365000c_4_k_cu_76cdf0e1_38194cuda3std3__45__cpo5beginE,(_ZN39_INTERNAL_2365000c_4_k_cu_76cdf0e1_38194cuda3std3__441_GLOBAL__N__2365000c_4_k_cu_76cdf0e1_38196ignoreE - _ZN39_INTERNAL_2365000c_4_k_cu_76cdf0e1_38194cuda3std3__45__cpo5beginE)
_ZN39_INTERNAL_2365000c_4_k_cu_76cdf0e1_38194cuda3std3__45__cpo5beginE:
	.zero		1
	.type		_ZN39_INTERNAL_2365000c_4_k_cu_76cdf0e1_38194cuda3std3__441_GLOBAL__N__2365000c_4_k_cu_76cdf0e1_38196ignoreE,@object
	.size		_ZN39_INTERNAL_2365000c_4_k_cu_76cdf0e1_38194cuda3std3__441_GLOBAL__N__2365000c_4_k_cu_76cdf0e1_38196ignoreE,(_ZN39_INTERNAL_2365000c_4_k_cu_76cdf0e1_38194cute7productE - _ZN39_INTERNAL_2365000c_4_k_cu_76cdf0e1_38194cuda3std3__441_GLOBAL__N__2365000c_4_k_cu_76cdf0e1_38196ignoreE)
_ZN39_INTERNAL_2365000c_4_k_cu_76cdf0e1_38194cuda3std3__441_GLOBAL__N__2365000c_4_k_cu_76cdf0e1_38196ignoreE:
	.zero		1
	.type		_ZN39_INTERNAL_2365000c_4_k_cu_76cdf0e1_38194cute7productE,@object
	.size		_ZN39_INTERNAL_2365000c_4_k_cu_76cdf0e1_38194cute7productE,(_ZN39_INTERNAL_2365000c_4_k_cu_76cdf0e1_38194cuda3std3__45__cpo3endE - _ZN39_INTERNAL_2365000c_4_k_cu_76cdf0e1_38194cute7productE)
_ZN39_INTERNAL_2365000c_4_k_cu_76cdf0e1_38194cute7productE:
	.zero		1
	.type		_ZN39_INTERNAL_2365000c_4_k_cu_76cdf0e1_38194cuda3std3__45__cpo3endE,@object
	.size		_ZN39_INTERNAL_2365000c_4_k_cu_76cdf0e1_38194cuda3std3__45__cpo3endE,(_ZN39_INTERNAL_2365000c_4_k_cu_76cdf0e1_38194cuda3std3__419piecewise_constructE - _ZN39_INTERNAL_2365000c_4_k_cu_76cdf0e1_38194cuda3std3__45__cpo3endE)
_ZN39_INTERNAL_2365000c_4_k_cu_76cdf0e1_38194cuda3std3__45__cpo3endE:
	.zero		1
	.type		_ZN39_INTERNAL_2365000c_4_k_cu_76cdf0e1_38194cuda3std3__419piecewise_constructE,@object
	.size		_ZN39_INTERNAL_2365000c_4_k_cu_76cdf0e1_38194cuda3std3__419piecewise_constructE,(_ZN39_INTERNAL_2365000c_4_k_cu_76cdf0e1_38194cuda3std3__45__cpo4cendE - _ZN39_INTERNAL_2365000c_4_k_cu_76cdf0e1_38194cuda3std3__419piecewise_constructE)
_ZN39_INTERNAL_2365000c_4_k_cu_76cdf0e1_38194cuda3std3__419piecewise_constructE:
	.zero		1
	.type		_ZN39_INTERNAL_2365000c_4_k_cu_76cdf0e1_38194cuda3std3__45__cpo4cendE,@object
	.size		_ZN39_INTERNAL_2365000c_4_k_cu_76cdf0e1_38194cuda3std3__45__cpo4cendE,(_ZN39_INTERNAL_2365000c_4_k_cu_76cdf0e1_38194cuda3std6ranges3__45__cpo4swapE - _ZN39_INTERNAL_2365000c_4_k_cu_76cdf0e1_38194cuda3std3__45__cpo4cendE)
_ZN39_INTERNAL_2365000c_4_k_cu_76cdf0e1_38194cuda3std3__45__cpo4cendE:
	.zero		1
	.type		_ZN39_INTERNAL_2365000c_4_k_cu_76cdf0e1_38194cuda3std6ranges3__45__cpo4swapE,@object
	.size		_ZN39_INTERNAL_2365000c_4_k_cu_76cdf0e1_38194cuda3std6ranges3__45__cpo4swapE,(.L_7 - _ZN39_INTERNAL_2365000c_4_k_cu_76cdf0e1_38194cuda3std6ranges3__45__cpo4swapE)
_ZN39_INTERNAL_2365000c_4_k_cu_76cdf0e1_38194cuda3std6ranges3__45__cpo4swapE:
	.zero		1
.L_7:


//--------------------- .nv.constant0._ZN7cutlass13device_kernelINS_4gemm6kernel13GemmUniversalIN4cute5tupleIJiiiiEEENS1_10collective13CollectiveMmaINS1_40MainloopSm90TmaGmmaWarpSpecializedSparseILi8ENS5_IJNS4_1CILi1EEENSA_ILi2EEESB_EEENS1_35KernelTmaWarpSpecializedCooperativeEEENS5_IJNSA_ILi256EEENSA_ILi64EEESH_EEENS_6half_tENS5_IJNS4_6LayoutINS5_IJiNS5_IJSC_iEEEiEEENS5_IJlNS5_IJSB_SC_EEElEEEEENSK_INS5_IJNS5_IJNS5_IJNSA_ILi8EEESC_NSA_ILi4EEEEEEiEEENS5_IJNS5_IJNSA_ILi16EEESC_SC_EEEiEEEiEEENS5_IJNS5_IJNS5_IJSH_SU_NSA_ILi1024EEEEEENSA_ILi4096EEEEEENS5_IJNS5_IJSB_NSA_ILi512EEENSA_ILi32EEEEEElEEElEEEEEEEESJ_NS5_IJlSB_lEEENS4_8TiledMMAINS4_8MMA_AtomIJNS4_4SM904GMMA6SPARSE26GMMA_64x64x32_F32F16F16_SSILNS1D_5MajorE0ELS1G_0ELNS1D_7ScaleInE1ELS1H_1ELNS1D_9SparseSelE0EEEEEENSK_INS5_IJSC_SB_SB_EEENS5_IJSB_NSA_ILi0EEES1M_EEEEENS5_IJNS4_10UnderscoreES1P_S1P_EEEEENS4_23SM90_TMA_LOAD_MULTICASTENS4_14ComposedLayoutINS4_7SwizzleILi2ELi4ELi3EEENS4_25smem_sparse_ptr_flag_bitsILi2ELi16EEENSK_INS5_IJNS5_IJSB_SQ_EEENS5_IJSC_S13_EEEEEENS5_IJNS5_IJS1M_SH_EEESN_EEEEEEEvNS4_8identityENS4_13SM90_TMA_LOADENS1T_INS1U_ILi3ELi4ELi3EEENS4_18smem_ptr_flag_bitsILi16EEENSK_INS5_IJSQ_SH_EEENS5_IJSH_SB_EEEEEEEvS25_EENS_8epilogue10collective6detail29Sm90TmaWarpSpecializedAdapterINS2G_15DefaultEpilogueIfNS5_IJSB_llEEES2K_NS2F_6thread17LinearCombinationIfLi1EffLNS2L_9ScaleType4KindE0ELNS_15FloatRoundStyleE2EfEENS1_15EpilogueDefaultEEEEEvvEEEEvNT_6ParamsE --------------------------
	.section	.nv.constant0._ZN7cutlass13device_kernelINS_4gemm6kernel13GemmUniversalIN4cute5tupleIJiiiiEEENS1_10collective13CollectiveMmaINS1_40MainloopSm90TmaGmmaWarpSpecializedSparseILi8ENS5_IJNS4_1CILi1EEENSA_ILi2EEESB_EEENS1_35KernelTmaWarpSpecializedCooperativeEEENS5_IJNSA_ILi256EEENSA_ILi64EEESH_EEENS_6half_tENS5_IJNS4_6LayoutINS5_IJiNS5_IJSC_iEEEiEEENS5_IJlNS5_IJSB_SC_EEElEEEEENSK_INS5_IJNS5_IJNS5_IJNSA_ILi8EEESC_NSA_ILi4EEEEEEiEEENS5_IJNS5_IJNSA_ILi16EEESC_SC_EEEiEEEiEEENS5_IJNS5_IJNS5_IJSH_SU_NSA_ILi1024EEEEEENSA_ILi4096EEEEEENS5_IJNS5_IJSB_NSA_ILi512EEENSA_ILi32EEEEEElEEElEEEEEEEESJ_NS5_IJlSB_lEEENS4_8TiledMMAINS4_8MMA_AtomIJNS4_4SM904GMMA6SPARSE26GMMA_64x64x32_F32F16F16_SSILNS1D_5MajorE0ELS1G_0ELNS1D_7ScaleInE1ELS1H_1ELNS1D_9SparseSelE0EEEEEENSK_INS5_IJSC_SB_SB_EEENS5_IJSB_NSA_ILi0EEES1M_EEEEENS5_IJNS4_10UnderscoreES1P_S1P_EEEEENS4_23SM90_TMA_LOAD_MULTICASTENS4_14ComposedLayoutINS4_7SwizzleILi2ELi4ELi3EEENS4_25smem_sparse_ptr_flag_bitsILi2ELi16EEENSK_INS5_IJNS5_IJSB_SQ_EEENS5_IJSC_S13_EEEEEENS5_IJNS5_IJS1M_SH_EEESN_EEEEEEEvNS4_8identityENS4_13SM90_TMA_LOADENS1T_INS1U_ILi3ELi4ELi3EEENS4_18smem_ptr_flag_bitsILi16EEENSK_INS5_IJSQ_SH_EEENS5_IJSH_SB_EEEEEEEvS25_EENS_8epilogue10collective6detail29Sm90TmaWarpSpecializedAdapterINS2G_15DefaultEpilogueIfNS5_IJSB_llEEES2K_NS2F_6thread17LinearCombinationIfLi1EffLNS2L_9ScaleType4KindE0ELNS_15FloatRoundStyleE2EfEENS1_15EpilogueDefaultEEEEEvvEEEEvNT_6ParamsE,"a",@progbits
	.sectionflags	@""
	.align	4
.nv.constant0._ZN7cutlass13device_kernelINS_4gemm6kernel13GemmUniversalIN4cute5tupleIJiiiiEEENS1_10collective13CollectiveMmaINS1_40MainloopSm90TmaGmmaWarpSpecializedSparseILi8ENS5_IJNS4_1CILi1EEENSA_ILi2EEESB_EEENS1_35KernelTmaWarpSpecializedCooperativeEEENS5_IJNSA_ILi256EEENSA_ILi64EEESH_EEENS_6half_tENS5_IJNS4_6LayoutINS5_IJiNS5_IJSC_iEEEiEEENS5_IJlNS5_IJSB_SC_EEElEEEEENSK_INS5_IJNS5_IJNS5_IJNSA_ILi8EEESC_NSA_ILi4EEEEEEiEEENS5_IJNS5_IJNSA_ILi16EEESC_SC_EEEiEEEiEEENS5_IJNS5_IJNS5_IJSH_SU_NSA_ILi1024EEEEEENSA_ILi4096EEEEEENS5_IJNS5_IJSB_NSA_ILi512EEENSA_ILi32EEEEEElEEElEEEEEEEESJ_NS5_IJlSB_lEEENS4_8TiledMMAINS4_8MMA_AtomIJNS4_4SM904GMMA6SPARSE26GMMA_64x64x32_F32F16F16_SSILNS1D_5MajorE0ELS1G_0ELNS1D_7ScaleInE1ELS1H_1ELNS1D_9SparseSelE0EEEEEENSK_INS5_IJSC_SB_SB_EEENS5_IJSB_NSA_ILi0EEES1M_EEEEENS5_IJNS4_10UnderscoreES1P_S1P_EEEEENS4_23SM90_TMA_LOAD_MULTICASTENS4_14ComposedLayoutINS4_7SwizzleILi2ELi4ELi3EEENS4_25smem_sparse_ptr_flag_bitsILi2ELi16EEENSK_INS5_IJNS5_IJSB_SQ_EEENS5_IJSC_S13_EEEEEENS5_IJNS5_IJS1M_SH_EEESN_EEEEEEEvNS4_8identityENS4_13SM90_TMA_LOADENS1T_INS1U_ILi3ELi4ELi3EEENS4_18smem_ptr_flag_bitsILi16EEENSK_INS5_IJSQ_SH_EEENS5_IJSH_SB_EEEEEEEvS25_EENS_8epilogue10collective6detail29Sm90TmaWarpSpecializedAdapterINS2G_15DefaultEpilogueIfNS5_IJSB_llEEES2K_NS2F_6thread17LinearCombinationIfLi1EffLNS2L_9ScaleType4KindE0ELNS_15FloatRoundStyleE2EfEENS1_15EpilogueDefaultEEEEEvvEEEEvNT_6ParamsE:
	.zero		1920


//--------------------- SYMBOLS --------------------------

	.type		.nv.reservedSmem.offset0,@object
	.size		.nv.reservedSmem.offset0,0x4
